//
// Generated by NVIDIA NVVM Compiler
//
// Compiler Build ID: CL-36424714
// Cuda compilation tools, release 13.0, V13.0.88
// Based on NVVM 20.0.0
//

.version 9.0
.target sm_100
.address_size 64

	// .globl	_Z12attention_v1PKfS0_S0_iiiiPf
.global .align 1 .b8 _ZN34_INTERNAL_12d3318c_4_k_cu_adcd353c4cuda3std3__45__cpo5beginE[1];
.global .align 1 .b8 _ZN34_INTERNAL_12d3318c_4_k_cu_adcd353c4cuda3std3__45__cpo3endE[1];
.global .align 1 .b8 _ZN34_INTERNAL_12d3318c_4_k_cu_adcd353c4cuda3std3__45__cpo6cbeginE[1];
.global .align 1 .b8 _ZN34_INTERNAL_12d3318c_4_k_cu_adcd353c4cuda3std3__45__cpo4cendE[1];
.global .align 1 .b8 _ZN34_INTERNAL_12d3318c_4_k_cu_adcd353c4cuda3std3__45__cpo6rbeginE[1];
.global .align 1 .b8 _ZN34_INTERNAL_12d3318c_4_k_cu_adcd353c4cuda3std3__45__cpo4rendE[1];
.global .align 1 .b8 _ZN34_INTERNAL_12d3318c_4_k_cu_adcd353c4cuda3std3__45__cpo7crbeginE[1];
.global .align 1 .b8 _ZN34_INTERNAL_12d3318c_4_k_cu_adcd353c4cuda3std3__45__cpo5crendE[1];
.global .align 1 .b8 _ZN34_INTERNAL_12d3318c_4_k_cu_adcd353c4cuda3std3__436_GLOBAL__N__12d3318c_4_k_cu_adcd353c6ignoreE[1];
.global .align 1 .b8 _ZN34_INTERNAL_12d3318c_4_k_cu_adcd353c4cuda3std3__419piecewise_constructE[1];
.global .align 1 .b8 _ZN34_INTERNAL_12d3318c_4_k_cu_adcd353c4cuda3std3__48in_placeE[1];
.global .align 1 .b8 _ZN34_INTERNAL_12d3318c_4_k_cu_adcd353c4cuda3std3__420unreachable_sentinelE[1];
.global .align 1 .b8 _ZN34_INTERNAL_12d3318c_4_k_cu_adcd353c4cuda3std6ranges3__45__cpo4swapE[1];
.global .align 1 .b8 _ZN34_INTERNAL_12d3318c_4_k_cu_adcd353c4cuda3std6ranges3__45__cpo9iter_moveE[1];
.global .align 1 .b8 _ZN34_INTERNAL_12d3318c_4_k_cu_adcd353c4cuda3std6ranges3__45__cpo5beginE[1];
.global .align 1 .b8 _ZN34_INTERNAL_12d3318c_4_k_cu_adcd353c4cuda3std6ranges3__45__cpo3endE[1];
.global .align 1 .b8 _ZN34_INTERNAL_12d3318c_4_k_cu_adcd353c4cuda3std6ranges3__45__cpo6cbeginE[1];
.global .align 1 .b8 _ZN34_INTERNAL_12d3318c_4_k_cu_adcd353c4cuda3std6ranges3__45__cpo4cendE[1];
.global .align 1 .b8 _ZN34_INTERNAL_12d3318c_4_k_cu_adcd353c4cuda3std6ranges3__45__cpo7advanceE[1];
.global .align 1 .b8 _ZN34_INTERNAL_12d3318c_4_k_cu_adcd353c4cuda3std6ranges3__45__cpo9iter_swapE[1];
.global .align 1 .b8 _ZN34_INTERNAL_12d3318c_4_k_cu_adcd353c4cuda3std6ranges3__45__cpo4nextE[1];
.global .align 1 .b8 _ZN34_INTERNAL_12d3318c_4_k_cu_adcd353c4cuda3std6ranges3__45__cpo4prevE[1];
.global .align 1 .b8 _ZN34_INTERNAL_12d3318c_4_k_cu_adcd353c4cuda3std6ranges3__45__cpo4dataE[1];
.global .align 1 .b8 _ZN34_INTERNAL_12d3318c_4_k_cu_adcd353c4cuda3std6ranges3__45__cpo5cdataE[1];
.global .align 1 .b8 _ZN34_INTERNAL_12d3318c_4_k_cu_adcd353c4cuda3std6ranges3__45__cpo4sizeE[1];
.global .align 1 .b8 _ZN34_INTERNAL_12d3318c_4_k_cu_adcd353c4cuda3std6ranges3__45__cpo5ssizeE[1];
.global .align 1 .b8 _ZN34_INTERNAL_12d3318c_4_k_cu_adcd353c4cuda3std6ranges3__45__cpo8distanceE[1];
.global .align 1 .b8 _ZN34_INTERNAL_12d3318c_4_k_cu_adcd353c6thrust24THRUST_300001_SM_1000_NS6system6detail10sequential3seqE[1];
.extern .shared .align 16 .b8 sram[];

.visible .entry _Z12attention_v1PKfS0_S0_iiiiPf(
	.param .u64 .ptr .align 1 _Z12attention_v1PKfS0_S0_iiiiPf_param_0,
	.param .u64 .ptr .align 1 _Z12attention_v1PKfS0_S0_iiiiPf_param_1,
	.param .u64 .ptr .align 1 _Z12attention_v1PKfS0_S0_iiiiPf_param_2,
	.param .u32 _Z12attention_v1PKfS0_S0_iiiiPf_param_3,
	.param .u32 _Z12attention_v1PKfS0_S0_iiiiPf_param_4,
	.param .u32 _Z12attention_v1PKfS0_S0_iiiiPf_param_5,
	.param .u32 _Z12attention_v1PKfS0_S0_iiiiPf_param_6,
	.param .u64 .ptr .align 1 _Z12attention_v1PKfS0_S0_iiiiPf_param_7
)
{
	.reg .pred 	%p<45>;
	.reg .b32 	%r<146>;
	.reg .b32 	%f<271>;
	.reg .b64 	%rd<58>;

	ld.param.u64 	%rd7, [_Z12attention_v1PKfS0_S0_iiiiPf_param_0];
	ld.param.u64 	%rd8, [_Z12attention_v1PKfS0_S0_iiiiPf_param_1];
	ld.param.u64 	%rd9, [_Z12attention_v1PKfS0_S0_iiiiPf_param_2];
	ld.param.u32 	%r69, [_Z12attention_v1PKfS0_S0_iiiiPf_param_3];
	ld.param.u32 	%r70, [_Z12attention_v1PKfS0_S0_iiiiPf_param_4];
	ld.param.u32 	%r72, [_Z12attention_v1PKfS0_S0_iiiiPf_param_5];
	ld.param.u32 	%r71, [_Z12attention_v1PKfS0_S0_iiiiPf_param_6];
	cvta.to.global.u64 	%rd1, %rd8;
	cvta.to.global.u64 	%rd2, %rd7;
	cvta.to.global.u64 	%rd3, %rd9;
	add.s32 	%r73, %r69, %r71;
	add.s32 	%r74, %r73, -1;
	div.s32 	%r1, %r74, %r71;
	mul.lo.s32 	%r2, %r71, %r72;
	mov.u32 	%r3, %tid.x;
	mov.u32 	%r75, %ctaid.x;
	mov.u32 	%r76, %ntid.x;
	mad.lo.s32 	%r4, %r75, %r76, %r3;
	mov.u32 	%r5, %tid.y;
	mov.u32 	%r77, %ctaid.y;
	mov.u32 	%r78, %ntid.y;
	mad.lo.s32 	%r6, %r77, %r78, %r5;
	setp.lt.s32 	%p1, %r1, 1;
	mov.f32 	%f269, 0f00000000;
	mov.f32 	%f270, %f269;
	@%p1 bra 	$L__BB0_68;
	shl.b32 	%r80, %r2, 2;
	mov.u32 	%r81, sram;
	add.s32 	%r82, %r81, %r80;
	add.s32 	%r7, %r82, %r80;
	mul.lo.s32 	%r8, %r71, %r3;
	add.s32 	%r83, %r8, %r5;
	shl.b32 	%r84, %r83, 2;
	add.s32 	%r11, %r7, %r84;
	add.s32 	%r9, %r11, %r80;
	mul.lo.s32 	%r10, %r70, %r4;
	add.s32 	%r12, %r82, %r84;
	add.s32 	%r13, %r81, %r84;
	shl.b32 	%r85, %r8, 2;
	add.s32 	%r14, %r82, %r85;
	and.b32  	%r15, %r70, 15;
	and.b32  	%r16, %r70, 7;
	and.b32  	%r17, %r71, 7;
	and.b32  	%r18, %r71, 3;
	and.b32  	%r19, %r70, 2147483632;
	and.b32  	%r20, %r70, 3;
	and.b32  	%r21, %r71, 2147483640;
	and.b32  	%r22, %r71, 1;
	neg.s32 	%r23, %r19;
	mov.f32 	%f259, 0fFF7FFFFF;
	mov.f32 	%f270, 0f00000000;
	mov.b32 	%r134, 0;
	mov.f32 	%f269, %f270;
$L__BB0_2:
	mov.f32 	%f3, %f259;
	setp.lt.s32 	%p2, %r70, 1;
	mov.b32 	%r86, 0;
	st.shared.u32 	[%r9], %r86;
	mul.lo.s32 	%r25, %r134, %r71;
	add.s32 	%r26, %r25, %r5;
	mov.f32 	%f267, 0f00000000;
	@%p2 bra 	$L__BB0_16;
	setp.lt.u32 	%p3, %r70, 16;
	mul.lo.s32 	%r27, %r26, %r70;
	mov.f32 	%f267, 0f00000000;
	mov.b32 	%r139, 0;
	@%p3 bra 	$L__BB0_6;
	mov.f32 	%f267, 0f00000000;
	mov.u32 	%r135, %r27;
	mov.u32 	%r136, %r10;
	mov.u32 	%r137, %r23;
$L__BB0_5:
	.pragma "nounroll";
	mul.wide.s32 	%rd10, %r136, 4;
	add.s64 	%rd11, %rd2, %rd10;
	mul.wide.s32 	%rd12, %r135, 4;
	add.s64 	%rd13, %rd1, %rd12;
	ld.global.nc.f32 	%f33, [%rd11];
	ld.global.nc.f32 	%f34, [%rd13];
	fma.rn.f32 	%f35, %f33, %f34, %f267;
	ld.global.nc.f32 	%f36, [%rd11+4];
	ld.global.nc.f32 	%f37, [%rd13+4];
	fma.rn.f32 	%f38, %f36, %f37, %f35;
	ld.global.nc.f32 	%f39, [%rd11+8];
	ld.global.nc.f32 	%f40, [%rd13+8];
	fma.rn.f32 	%f41, %f39, %f40, %f38;
	ld.global.nc.f32 	%f42, [%rd11+12];
	ld.global.nc.f32 	%f43, [%rd13+12];
	fma.rn.f32 	%f44, %f42, %f43, %f41;
	ld.global.nc.f32 	%f45, [%rd11+16];
	ld.global.nc.f32 	%f46, [%rd13+16];
	fma.rn.f32 	%f47, %f45, %f46, %f44;
	ld.global.nc.f32 	%f48, [%rd11+20];
	ld.global.nc.f32 	%f49, [%rd13+20];
	fma.rn.f32 	%f50, %f48, %f49, %f47;
	ld.global.nc.f32 	%f51, [%rd11+24];
	ld.global.nc.f32 	%f52, [%rd13+24];
	fma.rn.f32 	%f53, %f51, %f52, %f50;
	ld.global.nc.f32 	%f54, [%rd11+28];
	ld.global.nc.f32 	%f55, [%rd13+28];
	fma.rn.f32 	%f56, %f54, %f55, %f53;
	ld.global.nc.f32 	%f57, [%rd11+32];
	ld.global.nc.f32 	%f58, [%rd13+32];
	fma.rn.f32 	%f59, %f57, %f58, %f56;
	ld.global.nc.f32 	%f60, [%rd11+36];
	ld.global.nc.f32 	%f61, [%rd13+36];
	fma.rn.f32 	%f62, %f60, %f61, %f59;
	ld.global.nc.f32 	%f63, [%rd11+40];
	ld.global.nc.f32 	%f64, [%rd13+40];
	fma.rn.f32 	%f65, %f63, %f64, %f62;
	ld.global.nc.f32 	%f66, [%rd11+44];
	ld.global.nc.f32 	%f67, [%rd13+44];
	fma.rn.f32 	%f68, %f66, %f67, %f65;
	ld.global.nc.f32 	%f69, [%rd11+48];
	ld.global.nc.f32 	%f70, [%rd13+48];
	fma.rn.f32 	%f71, %f69, %f70, %f68;
	ld.global.nc.f32 	%f72, [%rd11+52];
	ld.global.nc.f32 	%f73, [%rd13+52];
	fma.rn.f32 	%f74, %f72, %f73, %f71;
	ld.global.nc.f32 	%f75, [%rd11+56];
	ld.global.nc.f32 	%f76, [%rd13+56];
	fma.rn.f32 	%f77, %f75, %f76, %f74;
	ld.global.nc.f32 	%f78, [%rd11+60];
	ld.global.nc.f32 	%f79, [%rd13+60];
	fma.rn.f32 	%f267, %f78, %f79, %f77;
	add.s32 	%r137, %r137, 16;
	add.s32 	%r136, %r136, 16;
	add.s32 	%r135, %r135, 16;
	setp.ne.s32 	%p4, %r137, 0;
	mov.u32 	%r139, %r19;
	@%p4 bra 	$L__BB0_5;
$L__BB0_6:
	setp.eq.s32 	%p5, %r15, 0;
	@%p5 bra 	$L__BB0_16;
	add.s32 	%r88, %r15, -1;
	setp.lt.u32 	%p6, %r88, 7;
	@%p6 bra 	$L__BB0_9;
	add.s32 	%r89, %r139, %r10;
	mul.wide.s32 	%rd14, %r89, 4;
	add.s64 	%rd15, %rd2, %rd14;
	ld.global.nc.f32 	%f81, [%rd15];
	add.s32 	%r90, %r139, %r27;
	mul.wide.s32 	%rd16, %r90, 4;
	add.s64 	%rd17, %rd1, %rd16;
	ld.global.nc.f32 	%f82, [%rd17];
	fma.rn.f32 	%f83, %f81, %f82, %f267;
	ld.global.nc.f32 	%f84, [%rd15+4];
	ld.global.nc.f32 	%f85, [%rd17+4];
	fma.rn.f32 	%f86, %f84, %f85, %f83;
	ld.global.nc.f32 	%f87, [%rd15+8];
	ld.global.nc.f32 	%f88, [%rd17+8];
	fma.rn.f32 	%f89, %f87, %f88, %f86;
	ld.global.nc.f32 	%f90, [%rd15+12];
	ld.global.nc.f32 	%f91, [%rd17+12];
	fma.rn.f32 	%f92, %f90, %f91, %f89;
	ld.global.nc.f32 	%f93, [%rd15+16];
	ld.global.nc.f32 	%f94, [%rd17+16];
	fma.rn.f32 	%f95, %f93, %f94, %f92;
	ld.global.nc.f32 	%f96, [%rd15+20];
	ld.global.nc.f32 	%f97, [%rd17+20];
	fma.rn.f32 	%f98, %f96, %f97, %f95;
	ld.global.nc.f32 	%f99, [%rd15+24];
	ld.global.nc.f32 	%f100, [%rd17+24];
	fma.rn.f32 	%f101, %f99, %f100, %f98;
	ld.global.nc.f32 	%f102, [%rd15+28];
	ld.global.nc.f32 	%f103, [%rd17+28];
	fma.rn.f32 	%f267, %f102, %f103, %f101;
	add.s32 	%r139, %r139, 8;
$L__BB0_9:
	setp.eq.s32 	%p7, %r16, 0;
	@%p7 bra 	$L__BB0_16;
	add.s32 	%r91, %r16, -1;
	setp.lt.u32 	%p8, %r91, 3;
	@%p8 bra 	$L__BB0_12;
	add.s32 	%r92, %r139, %r10;
	mul.wide.s32 	%rd18, %r92, 4;
	add.s64 	%rd19, %rd2, %rd18;
	ld.global.nc.f32 	%f105, [%rd19];
	add.s32 	%r93, %r139, %r27;
	mul.wide.s32 	%rd20, %r93, 4;
	add.s64 	%rd21, %rd1, %rd20;
	ld.global.nc.f32 	%f106, [%rd21];
	fma.rn.f32 	%f107, %f105, %f106, %f267;
	ld.global.nc.f32 	%f108, [%rd19+4];
	ld.global.nc.f32 	%f109, [%rd21+4];
	fma.rn.f32 	%f110, %f108, %f109, %f107;
	ld.global.nc.f32 	%f111, [%rd19+8];
	ld.global.nc.f32 	%f112, [%rd21+8];
	fma.rn.f32 	%f113, %f111, %f112, %f110;
	ld.global.nc.f32 	%f114, [%rd19+12];
	ld.global.nc.f32 	%f115, [%rd21+12];
	fma.rn.f32 	%f267, %f114, %f115, %f113;
	add.s32 	%r139, %r139, 4;
$L__BB0_12:
	setp.eq.s32 	%p9, %r20, 0;
	@%p9 bra 	$L__BB0_16;
	setp.eq.s32 	%p10, %r20, 1;
	add.s32 	%r94, %r139, %r10;
	mul.wide.s32 	%rd22, %r94, 4;
	add.s64 	%rd4, %rd2, %rd22;
	ld.global.nc.f32 	%f116, [%rd4];
	add.s32 	%r95, %r139, %r27;
	mul.wide.s32 	%rd23, %r95, 4;
	add.s64 	%rd5, %rd1, %rd23;
	ld.global.nc.f32 	%f117, [%rd5];
	fma.rn.f32 	%f267, %f116, %f117, %f267;
	@%p10 bra 	$L__BB0_16;
	setp.eq.s32 	%p11, %r20, 2;
	ld.global.nc.f32 	%f118, [%rd4+4];
	ld.global.nc.f32 	%f119, [%rd5+4];
	fma.rn.f32 	%f267, %f118, %f119, %f267;
	@%p11 bra 	$L__BB0_16;
	ld.global.nc.f32 	%f120, [%rd4+8];
	ld.global.nc.f32 	%f121, [%rd5+8];
	fma.rn.f32 	%f267, %f120, %f121, %f267;
$L__BB0_16:
	add.s32 	%r97, %r25, %r5;
	max.s32 	%r98, %r4, %r97;
	setp.ge.s32 	%p12, %r98, %r69;
	@%p12 bra 	$L__BB0_18;
	st.shared.f32 	[%r12], %f267;
	st.shared.f32 	[%r11], %f267;
	mov.f32 	%f268, 0f3F800000;
	bra.uni 	$L__BB0_19;
$L__BB0_18:
	mov.b32 	%r99, 0;
	st.shared.u32 	[%r11], %r99;
	mov.b32 	%r100, -8388609;
	st.shared.u32 	[%r12], %r100;
	mov.f32 	%f268, 0f00000000;
$L__BB0_19:
	setp.lt.s32 	%p13, %r71, 2;
	st.shared.f32 	[%r13], %f268;
	bar.sync 	0;
	@%p13 bra 	$L__BB0_26;
	mov.u32 	%r141, %r71;
$L__BB0_21:
	mov.u32 	%r39, %r141;
	shr.u32 	%r141, %r39, 1;
	setp.ge.u32 	%p14, %r5, %r141;
	@%p14 bra 	$L__BB0_25;
	ld.shared.f32 	%f19, [%r12];
	shl.b32 	%r41, %r141, 2;
	add.s32 	%r42, %r12, %r41;
	ld.shared.f32 	%f20, [%r42];
	setp.leu.f32 	%p15, %f19, %f20;
	@%p15 bra 	$L__BB0_24;
	ld.shared.f32 	%f131, [%r13];
	add.s32 	%r102, %r13, %r41;
	ld.shared.f32 	%f132, [%r102];
	sub.f32 	%f133, %f20, %f19;
	mul.f32 	%f134, %f133, 0f3FB8AA3B;
	ex2.approx.f32 	%f135, %f134;
	fma.rn.f32 	%f136, %f132, %f135, %f131;
	st.shared.f32 	[%r13], %f136;
	bra.uni 	$L__BB0_25;
$L__BB0_24:
	add.s32 	%r101, %r13, %r41;
	ld.shared.f32 	%f124, [%r101];
	ld.shared.f32 	%f125, [%r13];
	sub.f32 	%f126, %f19, %f20;
	mul.f32 	%f127, %f126, 0f3FB8AA3B;
	ex2.approx.f32 	%f128, %f127;
	fma.rn.f32 	%f129, %f125, %f128, %f124;
	st.shared.f32 	[%r13], %f129;
	ld.shared.f32 	%f130, [%r42];
	st.shared.f32 	[%r12], %f130;
$L__BB0_25:
	bar.sync 	0;
	setp.gt.u32 	%p16, %r39, 3;
	@%p16 bra 	$L__BB0_21;
$L__BB0_26:
	setp.lt.s32 	%p17, %r71, 1;
	ld.shared.f32 	%f137, [%r14];
	setp.gt.f32 	%p18, %f3, %f137;
	shl.b32 	%r103, %r8, 2;
	mov.u32 	%r104, sram;
	add.s32 	%r105, %r104, %r103;
	ld.shared.f32 	%f138, [%r105];
	selp.f32 	%f259, %f3, %f137, %p18;
	selp.f32 	%f139, %f269, %f138, %p18;
	selp.f32 	%f140, %f138, %f269, %p18;
	selp.f32 	%f141, %f137, %f3, %p18;
	sub.f32 	%f142, %f141, %f259;
	mul.f32 	%f143, %f142, 0f3FB8AA3B;
	ex2.approx.f32 	%f144, %f143;
	fma.rn.f32 	%f269, %f140, %f144, %f139;
	bar.sync 	0;
	@%p17 bra 	$L__BB0_67;
	setp.lt.u32 	%p19, %r71, 8;
	mov.b32 	%r144, 0;
	@%p19 bra 	$L__BB0_46;
	mov.b32 	%r142, 0;
$L__BB0_29:
	.pragma "nounroll";
	add.s32 	%r44, %r142, %r25;
	setp.ge.s32 	%p20, %r44, %r69;
	add.s32 	%r108, %r142, %r8;
	shl.b32 	%r109, %r108, 2;
	add.s32 	%r45, %r7, %r109;
	@%p20 bra 	$L__BB0_31;
	ld.shared.f32 	%f145, [%r45];
	sub.f32 	%f146, %f145, %f259;
	mul.f32 	%f147, %f146, 0f3FB8AA3B;
	ex2.approx.f32 	%f148, %f147;
	mad.lo.s32 	%r110, %r44, %r70, %r6;
	mul.wide.s32 	%rd24, %r110, 4;
	add.s64 	%rd25, %rd3, %rd24;
	ld.global.nc.f32 	%f149, [%rd25];
	ld.shared.f32 	%f150, [%r9];
	fma.rn.f32 	%f151, %f148, %f149, %f150;
	st.shared.f32 	[%r9], %f151;
$L__BB0_31:
	add.s32 	%r46, %r44, 1;
	setp.ge.s32 	%p21, %r46, %r69;
	@%p21 bra 	$L__BB0_33;
	ld.shared.f32 	%f152, [%r45+4];
	sub.f32 	%f153, %f152, %f259;
	mul.f32 	%f154, %f153, 0f3FB8AA3B;
	ex2.approx.f32 	%f155, %f154;
	mad.lo.s32 	%r111, %r46, %r70, %r6;
	mul.wide.s32 	%rd26, %r111, 4;
	add.s64 	%rd27, %rd3, %rd26;
	ld.global.nc.f32 	%f156, [%rd27];
	ld.shared.f32 	%f157, [%r9];
	fma.rn.f32 	%f158, %f155, %f156, %f157;
	st.shared.f32 	[%r9], %f158;
$L__BB0_33:
	add.s32 	%r47, %r44, 2;
	setp.ge.s32 	%p22, %r47, %r69;
	@%p22 bra 	$L__BB0_35;
	ld.shared.f32 	%f159, [%r45+8];
	sub.f32 	%f160, %f159, %f259;
	mul.f32 	%f161, %f160, 0f3FB8AA3B;
	ex2.approx.f32 	%f162, %f161;
	mad.lo.s32 	%r112, %r47, %r70, %r6;
	mul.wide.s32 	%rd28, %r112, 4;
	add.s64 	%rd29, %rd3, %rd28;
	ld.global.nc.f32 	%f163, [%rd29];
	ld.shared.f32 	%f164, [%r9];
	fma.rn.f32 	%f165, %f162, %f163, %f164;
	st.shared.f32 	[%r9], %f165;
$L__BB0_35:
	add.s32 	%r48, %r44, 3;
	setp.ge.s32 	%p23, %r48, %r69;
	@%p23 bra 	$L__BB0_37;
	ld.shared.f32 	%f166, [%r45+12];
	sub.f32 	%f167, %f166, %f259;
	mul.f32 	%f168, %f167, 0f3FB8AA3B;
	ex2.approx.f32 	%f169, %f168;
	mad.lo.s32 	%r113, %r48, %r70, %r6;
	mul.wide.s32 	%rd30, %r113, 4;
	add.s64 	%rd31, %rd3, %rd30;
	ld.global.nc.f32 	%f170, [%rd31];
	ld.shared.f32 	%f171, [%r9];
	fma.rn.f32 	%f172, %f169, %f170, %f171;
	st.shared.f32 	[%r9], %f172;
$L__BB0_37:
	add.s32 	%r49, %r44, 4;
	setp.ge.s32 	%p24, %r49, %r69;
	@%p24 bra 	$L__BB0_39;
	ld.shared.f32 	%f173, [%r45+16];
	sub.f32 	%f174, %f173, %f259;
	mul.f32 	%f175, %f174, 0f3FB8AA3B;
	ex2.approx.f32 	%f176, %f175;
	mad.lo.s32 	%r114, %r49, %r70, %r6;
	mul.wide.s32 	%rd32, %r114, 4;
	add.s64 	%rd33, %rd3, %rd32;
	ld.global.nc.f32 	%f177, [%rd33];
	ld.shared.f32 	%f178, [%r9];
	fma.rn.f32 	%f179, %f176, %f177, %f178;
	st.shared.f32 	[%r9], %f179;
$L__BB0_39:
	add.s32 	%r50, %r44, 5;
	setp.ge.s32 	%p25, %r50, %r69;
	@%p25 bra 	$L__BB0_41;
	ld.shared.f32 	%f180, [%r45+20];
	sub.f32 	%f181, %f180, %f259;
	mul.f32 	%f182, %f181, 0f3FB8AA3B;
	ex2.approx.f32 	%f183, %f182;
	mad.lo.s32 	%r115, %r50, %r70, %r6;
	mul.wide.s32 	%rd34, %r115, 4;
	add.s64 	%rd35, %rd3, %rd34;
	ld.global.nc.f32 	%f184, [%rd35];
	ld.shared.f32 	%f185, [%r9];
	fma.rn.f32 	%f186, %f183, %f184, %f185;
	st.shared.f32 	[%r9], %f186;
$L__BB0_41:
	add.s32 	%r51, %r44, 6;
	setp.ge.s32 	%p26, %r51, %r69;
	@%p26 bra 	$L__BB0_43;
	ld.shared.f32 	%f187, [%r45+24];
	sub.f32 	%f188, %f187, %f259;
	mul.f32 	%f189, %f188, 0f3FB8AA3B;
	ex2.approx.f32 	%f190, %f189;
	mad.lo.s32 	%r116, %r51, %r70, %r6;
	mul.wide.s32 	%rd36, %r116, 4;
	add.s64 	%rd37, %rd3, %rd36;
	ld.global.nc.f32 	%f191, [%rd37];
	ld.shared.f32 	%f192, [%r9];
	fma.rn.f32 	%f193, %f190, %f191, %f192;
	st.shared.f32 	[%r9], %f193;
$L__BB0_43:
	add.s32 	%r52, %r44, 7;
	setp.ge.s32 	%p27, %r52, %r69;
	@%p27 bra 	$L__BB0_45;
	ld.shared.f32 	%f194, [%r45+28];
	sub.f32 	%f195, %f194, %f259;
	mul.f32 	%f196, %f195, 0f3FB8AA3B;
	ex2.approx.f32 	%f197, %f196;
	mad.lo.s32 	%r117, %r52, %r70, %r6;
	mul.wide.s32 	%rd38, %r117, 4;
	add.s64 	%rd39, %rd3, %rd38;
	ld.global.nc.f32 	%f198, [%rd39];
	ld.shared.f32 	%f199, [%r9];
	fma.rn.f32 	%f200, %f197, %f198, %f199;
	st.shared.f32 	[%r9], %f200;
$L__BB0_45:
	add.s32 	%r142, %r142, 8;
	setp.ne.s32 	%p28, %r142, %r21;
	mov.u32 	%r144, %r21;
	@%p28 bra 	$L__BB0_29;
$L__BB0_46:
	setp.eq.s32 	%p29, %r17, 0;
	@%p29 bra 	$L__BB0_67;
	add.s32 	%r118, %r17, -1;
	setp.lt.u32 	%p30, %r118, 3;
	@%p30 bra 	$L__BB0_57;
	add.s32 	%r55, %r144, %r25;
	setp.ge.s32 	%p31, %r55, %r69;
	add.s32 	%r119, %r144, %r8;
	shl.b32 	%r120, %r119, 2;
	add.s32 	%r56, %r7, %r120;
	@%p31 bra 	$L__BB0_50;
	ld.shared.f32 	%f201, [%r56];
	sub.f32 	%f202, %f201, %f259;
	mul.f32 	%f203, %f202, 0f3FB8AA3B;
	ex2.approx.f32 	%f204, %f203;
	mad.lo.s32 	%r121, %r55, %r70, %r6;
	mul.wide.s32 	%rd40, %r121, 4;
	add.s64 	%rd41, %rd3, %rd40;
	ld.global.nc.f32 	%f205, [%rd41];
	ld.shared.f32 	%f206, [%r9];
	fma.rn.f32 	%f207, %f204, %f205, %f206;
	st.shared.f32 	[%r9], %f207;
$L__BB0_50:
	add.s32 	%r57, %r55, 1;
	setp.ge.s32 	%p32, %r57, %r69;
	@%p32 bra 	$L__BB0_52;
	ld.shared.f32 	%f208, [%r56+4];
	sub.f32 	%f209, %f208, %f259;
	mul.f32 	%f210, %f209, 0f3FB8AA3B;
	ex2.approx.f32 	%f211, %f210;
	mad.lo.s32 	%r122, %r57, %r70, %r6;
	mul.wide.s32 	%rd42, %r122, 4;
	add.s64 	%rd43, %rd3, %rd42;
	ld.global.nc.f32 	%f212, [%rd43];
	ld.shared.f32 	%f213, [%r9];
	fma.rn.f32 	%f214, %f211, %f212, %f213;
	st.shared.f32 	[%r9], %f214;
$L__BB0_52:
	add.s32 	%r58, %r55, 2;
	setp.ge.s32 	%p33, %r58, %r69;
	@%p33 bra 	$L__BB0_54;
	ld.shared.f32 	%f215, [%r56+8];
	sub.f32 	%f216, %f215, %f259;
	mul.f32 	%f217, %f216, 0f3FB8AA3B;
	ex2.approx.f32 	%f218, %f217;
	mad.lo.s32 	%r123, %r58, %r70, %r6;
	mul.wide.s32 	%rd44, %r123, 4;
	add.s64 	%rd45, %rd3, %rd44;
	ld.global.nc.f32 	%f219, [%rd45];
	ld.shared.f32 	%f220, [%r9];
	fma.rn.f32 	%f221, %f218, %f219, %f220;
	st.shared.f32 	[%r9], %f221;
$L__BB0_54:
	add.s32 	%r59, %r55, 3;
	setp.ge.s32 	%p34, %r59, %r69;
	@%p34 bra 	$L__BB0_56;
	ld.shared.f32 	%f222, [%r56+12];
	sub.f32 	%f223, %f222, %f259;
	mul.f32 	%f224, %f223, 0f3FB8AA3B;
	ex2.approx.f32 	%f225, %f224;
	mad.lo.s32 	%r124, %r59, %r70, %r6;
	mul.wide.s32 	%rd46, %r124, 4;
	add.s64 	%rd47, %rd3, %rd46;
	ld.global.nc.f32 	%f226, [%rd47];
	ld.shared.f32 	%f227, [%r9];
	fma.rn.f32 	%f228, %f225, %f226, %f227;
	st.shared.f32 	[%r9], %f228;
$L__BB0_56:
	add.s32 	%r144, %r144, 4;
$L__BB0_57:
	setp.eq.s32 	%p35, %r18, 0;
	@%p35 bra 	$L__BB0_67;
	setp.eq.s32 	%p36, %r18, 1;
	@%p36 bra 	$L__BB0_64;
	add.s32 	%r62, %r144, %r25;
	setp.ge.s32 	%p37, %r62, %r69;
	add.s32 	%r125, %r144, %r8;
	shl.b32 	%r126, %r125, 2;
	add.s32 	%r63, %r7, %r126;
	@%p37 bra 	$L__BB0_61;
	ld.shared.f32 	%f229, [%r63];
	sub.f32 	%f230, %f229, %f259;
	mul.f32 	%f231, %f230, 0f3FB8AA3B;
	ex2.approx.f32 	%f232, %f231;
	mad.lo.s32 	%r127, %r62, %r70, %r6;
	mul.wide.s32 	%rd48, %r127, 4;
	add.s64 	%rd49, %rd3, %rd48;
	ld.global.nc.f32 	%f233, [%rd49];
	ld.shared.f32 	%f234, [%r9];
	fma.rn.f32 	%f235, %f232, %f233, %f234;
	st.shared.f32 	[%r9], %f235;
$L__BB0_61:
	add.s32 	%r64, %r62, 1;
	setp.ge.s32 	%p38, %r64, %r69;
	@%p38 bra 	$L__BB0_63;
	ld.shared.f32 	%f236, [%r63+4];
	sub.f32 	%f237, %f236, %f259;
	mul.f32 	%f238, %f237, 0f3FB8AA3B;
	ex2.approx.f32 	%f239, %f238;
	mad.lo.s32 	%r128, %r64, %r70, %r6;
	mul.wide.s32 	%rd50, %r128, 4;
	add.s64 	%rd51, %rd3, %rd50;
	ld.global.nc.f32 	%f240, [%rd51];
	ld.shared.f32 	%f241, [%r9];
	fma.rn.f32 	%f242, %f239, %f240, %f241;
	st.shared.f32 	[%r9], %f242;
$L__BB0_63:
	add.s32 	%r144, %r144, 2;
$L__BB0_64:
	setp.eq.s32 	%p39, %r22, 0;
	@%p39 bra 	$L__BB0_67;
	add.s32 	%r67, %r144, %r25;
	setp.ge.s32 	%p40, %r67, %r69;
	@%p40 bra 	$L__BB0_67;
	add.s32 	%r129, %r144, %r8;
	shl.b32 	%r130, %r129, 2;
	add.s32 	%r131, %r7, %r130;
	ld.shared.f32 	%f243, [%r131];
	sub.f32 	%f244, %f243, %f259;
	mul.f32 	%f245, %f244, 0f3FB8AA3B;
	ex2.approx.f32 	%f246, %f245;
	mad.lo.s32 	%r132, %r67, %r70, %r6;
	mul.wide.s32 	%rd52, %r132, 4;
	add.s64 	%rd53, %rd3, %rd52;
	ld.global.nc.f32 	%f247, [%rd53];
	ld.shared.f32 	%f248, [%r9];
	fma.rn.f32 	%f249, %f246, %f247, %f248;
	st.shared.f32 	[%r9], %f249;
$L__BB0_67:
	sub.f32 	%f250, %f3, %f259;
	mul.f32 	%f251, %f250, 0f3FB8AA3B;
	ex2.approx.f32 	%f252, %f251;
	ld.shared.f32 	%f253, [%r9];
	fma.rn.f32 	%f270, %f270, %f252, %f253;
	bar.sync 	0;
	add.s32 	%r134, %r134, 1;
	setp.ne.s32 	%p41, %r134, %r1;
	@%p41 bra 	$L__BB0_2;
$L__BB0_68:
	setp.ge.s32 	%p42, %r4, %r69;
	setp.ge.s32 	%p43, %r6, %r70;
	or.pred  	%p44, %p42, %p43;
	@%p44 bra 	$L__BB0_70;
	ld.param.u64 	%rd57, [_Z12attention_v1PKfS0_S0_iiiiPf_param_7];
	mov.f32 	%f254, 0f3F800000;
	div.approx.f32 	%f255, %f254, %f269;
	mul.f32 	%f256, %f270, %f255;
	mad.lo.s32 	%r133, %r70, %r4, %r6;
	cvta.to.global.u64 	%rd54, %rd57;
	mul.wide.s32 	%rd55, %r133, 4;
	add.s64 	%rd56, %rd54, %rd55;
	st.global.f32 	[%rd56], %f256;
$L__BB0_70:
	ret;

}


// ===== COMPILED SASS (sm_100) =====

	.target	sm_100

	.elftype	@"ET_EXEC"


//--------------------- .note.nv.tkinfo           --------------------------
	.section	.note.nv.tkinfo,"",@"SHT_NOTE"
	.sectionflags	@"SHF_NOTE_NV_TKINFO"
	.tkinfo
        /*0018*/ 	.word	0x00000002
        /*0030*/ 	.string	""
        /*0030*/ 	.string	"ptxas"
        /*0030*/ 	.string	"Cuda compilation tools, release 13.0, V13.0.88"
        /*0030*/ 	.string	"Build cuda_13.0.r13.0/compiler.36424714_0"
        /*0030*/ 	.string	"-arch sm_100 -m 64 "



//--------------------- .note.nv.cuinfo           --------------------------
	.section	.note.nv.cuinfo,"",@"SHT_NOTE"
	.sectionflags	@"SHF_NOTE_NV_CUINFO"
        /*0018*/ 	.short	0x0002
        /*001a*/ 	.short	0x0064
        /*001c*/ 	.short	0x0082
	.zero		2


//--------------------- .nv.info                  --------------------------
	.section	.nv.info,"",@"SHT_CUDA_INFO"
	.align	4


	//----- nvinfo : EIATTR_REGCOUNT
	.align		4
        /*0000*/ 	.byte	0x04, 0x2f
        /*0002*/ 	.short	(.L_29 - .L_28)
	.align		4
.L_28:
        /*0004*/ 	.word	index@(_Z12attention_v1PKfS0_S0_iiiiPf)
        /*0008*/ 	.word	0x00000020


	//----- nvinfo : EIATTR_FRAME_SIZE
	.align		4
.L_29:
        /*000c*/ 	.byte	0x04, 0x11
        /*000e*/ 	.short	(.L_31 - .L_30)
	.align		4
.L_30:
        /*0010*/ 	.word	index@(_Z12attention_v1PKfS0_S0_iiiiPf)
        /*0014*/ 	.word	0x00000000


	//----- nvinfo : EIATTR_MIN_STACK_SIZE
	.align		4
.L_31:
        /*0018*/ 	.byte	0x04, 0x12
        /*001a*/ 	.short	(.L_33 - .L_32)
	.align		4
.L_32:
        /*001c*/ 	.word	index@(_Z12attention_v1PKfS0_S0_iiiiPf)
        /*0020*/ 	.word	0x00000000
.L_33:


//--------------------- .nv.compat                --------------------------
	.section	.nv.compat,"",@"SHT_CUDA_COMPAT_INFO"
	.align	4
        /*0000*/ 	.byte	0x02, 0x09, 0x00, 0x00, 0x02, 0x02, 0x01, 0x00, 0x02, 0x05, 0x05, 0x00, 0x03, 0x07, 0x01, 0x01
        /*0010*/ 	.byte	0x02, 0x03, 0x00, 0x00, 0x02, 0x06, 0x01, 0x00, 0x04, 0x0b, 0x08, 0x00, 0x01, 0x00, 0x00, 0x00
        /*0020*/ 	.byte	0x00, 0x00, 0x00, 0x00


//--------------------- .nv.info._Z12attention_v1PKfS0_S0_iiiiPf --------------------------
	.section	.nv.info._Z12attention_v1PKfS0_S0_iiiiPf,"",@"SHT_CUDA_INFO"
	.sectionflags	@""
	.align	4


	//----- nvinfo : EIATTR_CUDA_API_VERSION
	.align		4
        /*0000*/ 	.byte	0x04, 0x37
        /*0002*/ 	.short	(.L_35 - .L_34)
.L_34:
        /*0004*/ 	.word	0x00000082


	//----- nvinfo : EIATTR_KPARAM_INFO
	.align		4
.L_35:
        /*0008*/ 	.byte	0x04, 0x17
        /*000a*/ 	.short	(.L_37 - .L_36)
.L_36:
        /*000c*/ 	.word	0x00000000
        /*0010*/ 	.short	0x0007
        /*0012*/ 	.short	0x0028
        /*0014*/ 	.byte	0x00, 0xf5, 0x21, 0x00


	//----- nvinfo : EIATTR_KPARAM_INFO
	.align		4
.L_37:
        /*0018*/ 	.byte	0x04, 0x17
        /*001a*/ 	.short	(.L_39 - .L_38)
.L_38:
        /*001c*/ 	.word	0x00000000
        /*0020*/ 	.short	0x0006
        /*0022*/ 	.short	0x0024
        /*0024*/ 	.byte	0x00, 0xf0, 0x11, 0x00


	//----- nvinfo : EIATTR_KPARAM_INFO
	.align		4
.L_39:
        /*0028*/ 	.byte	0x04, 0x17
        /*002a*/ 	.short	(.L_41 - .L_40)
.L_40:
        /*002c*/ 	.word	0x00000000
        /*0030*/ 	.short	0x0005
        /*0032*/ 	.short	0x0020
        /*0034*/ 	.byte	0x00, 0xf0, 0x11, 0x00


	//----- nvinfo : EIATTR_KPARAM_INFO
	.align		4
.L_41:
        /*0038*/ 	.byte	0x04, 0x17
        /*003a*/ 	.short	(.L_43 - .L_42)
.L_42:
        /*003c*/ 	.word	0x00000000
        /*0040*/ 	.short	0x0004
        /*0042*/ 	.short	0x001c
        /*0044*/ 	.byte	0x00, 0xf0, 0x11, 0x00


	//----- nvinfo : EIATTR_KPARAM_INFO
	.align		4
.L_43:
        /*0048*/ 	.byte	0x04, 0x17
        /*004a*/ 	.short	(.L_45 - .L_44)
.L_44:
        /*004c*/ 	.word	0x00000000
        /*0050*/ 	.short	0x0003
        /*0052*/ 	.short	0x0018
        /*0054*/ 	.byte	0x00, 0xf0, 0x11, 0x00


	//----- nvinfo : EIATTR_KPARAM_INFO
	.align		4
.L_45:
        /*0058*/ 	.byte	0x04, 0x17
        /*005a*/ 	.short	(.L_47 - .L_46)
.L_46:
        /*005c*/ 	.word	0x00000000
        /*0060*/ 	.short	0x0002
        /*0062*/ 	.short	0x0010
        /*0064*/ 	.byte	0x00, 0xf5, 0x21, 0x00


	//----- nvinfo : EIATTR_KPARAM_INFO
	.align		4
.L_47:
        /*0068*/ 	.byte	0x04, 0x17
        /*006a*/ 	.short	(.L_49 - .L_48)
.L_48:
        /*006c*/ 	.word	0x00000000
        /*0070*/ 	.short	0x0001
        /*0072*/ 	.short	0x0008
        /*0074*/ 	.byte	0x00, 0xf5, 0x21, 0x00


	//----- nvinfo : EIATTR_KPARAM_INFO
	.align		4
.L_49:
        /*0078*/ 	.byte	0x04, 0x17
        /*007a*/ 	.short	(.L_51 - .L_50)
.L_50:
        /*007c*/ 	.word	0x00000000
        /*0080*/ 	.short	0x0000
        /*0082*/ 	.short	0x0000
        /*0084*/ 	.byte	0x00, 0xf5, 0x21, 0x00


	//----- nvinfo : EIATTR_SPARSE_MMA_MASK
	.align		4
.L_51:
        /*0088*/ 	.byte	0x03, 0x50
        /*008a*/ 	.short	0x0000


	//----- nvinfo : EIATTR_MAXREG_COUNT
	.align		4
        /*008c*/ 	.byte	0x03, 0x1b
        /*008e*/ 	.short	0x00ff


	//----- nvinfo : EIATTR_NUM_BARRIERS
	.align		4
        /*0090*/ 	.byte	0x02, 0x4c
        /*0092*/ 	.byte	0x01
	.zero		1


	//----- nvinfo : EIATTR_MERCURY_ISA_VERSION
	.align		4
        /*0094*/ 	.byte	0x03, 0x5f
        /*0096*/ 	.short	0x0101


	//----- nvinfo : EIATTR_VRC_CTA_INIT_COUNT
	.align		4
        /*0098*/ 	.byte	0x02, 0x4a
	.zero		1
	.zero		1


	//----- nvinfo : EIATTR_EXIT_INSTR_OFFSETS
	.align		4
        /*009c*/ 	.byte	0x04, 0x1c
        /*009e*/ 	.short	(.L_53 - .L_52)


	//   ....[0]....
.L_52:
        /*00a0*/ 	.word	0x000027d0


	//   ....[1]....
        /*00a4*/ 	.word	0x000028a0


	//----- nvinfo : EIATTR_CRS_STACK_SIZE
	.align		4
.L_53:
        /*00a8*/ 	.byte	0x04, 0x1e
        /*00aa*/ 	.short	(.L_55 - .L_54)
.L_54:
        /*00ac*/ 	.word	0x00000000


	//----- nvinfo : EIATTR_CBANK_PARAM_SIZE
	.align		4
.L_55:
        /*00b0*/ 	.byte	0x03, 0x19
        /*00b2*/ 	.short	0x0030


	//----- nvinfo : EIATTR_PARAM_CBANK
	.align		4
        /*00b4*/ 	.byte	0x04, 0x0a
        /*00b6*/ 	.short	(.L_57 - .L_56)
	.align		4
.L_56:
        /*00b8*/ 	.word	index@(.nv.constant0._Z12attention_v1PKfS0_S0_iiiiPf)
        /*00bc*/ 	.short	0x0380
        /*00be*/ 	.short	0x0030


	//----- nvinfo : EIATTR_SW_WAR
	.align		4
.L_57:
        /*00c0*/ 	.byte	0x04, 0x36
        /*00c2*/ 	.short	(.L_59 - .L_58)
.L_58:
        /*00c4*/ 	.word	0x00000008
.L_59:


//--------------------- .nv.callgraph             --------------------------
	.section	.nv.callgraph,"",@"SHT_CUDA_CALLGRAPH"
	.align	4
	.sectionentsize	8
	.align		4
        /*0000*/ 	.word	0x00000000
	.align		4
        /*0004*/ 	.word	0xffffffff
	.align		4
        /*0008*/ 	.word	0x00000000
	.align		4
        /*000c*/ 	.word	0xfffffffe
	.align		4
        /*0010*/ 	.word	0x00000000
	.align		4
        /*0014*/ 	.word	0xfffffffd
	.align		4
        /*0018*/ 	.word	0x00000000
	.align		4
        /*001c*/ 	.word	0xfffffffc


//--------------------- .nv.constant4             --------------------------
	.section	.nv.constant4,"a",@progbits
	.align	8
	.align		8
.nv.constant4:
        /*0000*/ 	.dword	_ZN34_INTERNAL_12d3318c_4_k_cu_adcd353c4cuda3std3__45__cpo5beginE
	.align		8
        /*0008*/ 	.dword	_ZN34_INTERNAL_12d3318c_4_k_cu_adcd353c4cuda3std3__45__cpo3endE
	.align		8
        /*0010*/ 	.dword	_ZN34_INTERNAL_12d3318c_4_k_cu_adcd353c4cuda3std3__45__cpo6cbeginE
	.align		8
        /*0018*/ 	.dword	_ZN34_INTERNAL_12d3318c_4_k_cu_adcd353c4cuda3std3__45__cpo4cendE
	.align		8
        /*0020*/ 	.dword	_ZN34_INTERNAL_12d3318c_4_k_cu_adcd353c4cuda3std3__45__cpo6rbeginE
	.align		8
        /*0028*/ 	.dword	_ZN34_INTERNAL_12d3318c_4_k_cu_adcd353c4cuda3std3__45__cpo4rendE
	.align		8
        /*0030*/ 	.dword	_ZN34_INTERNAL_12d3318c_4_k_cu_adcd353c4cuda3std3__45__cpo7crbeginE
	.align		8
        /*0038*/ 	.dword	_ZN34_INTERNAL_12d3318c_4_k_cu_adcd353c4cuda3std3__45__cpo5crendE
	.align		8
        /*0040*/ 	.dword	_ZN34_INTERNAL_12d3318c_4_k_cu_adcd353c4cuda3std3__436_GLOBAL__N__12d3318c_4_k_cu_adcd353c6ignoreE
	.align		8
        /*0048*/ 	.dword	_ZN34_INTERNAL_12d3318c_4_k_cu_adcd353c4cuda3std3__419piecewise_constructE
	.align		8
        /*0050*/ 	.dword	_ZN34_INTERNAL_12d3318c_4_k_cu_adcd353c4cuda3std3__48in_placeE
	.align		8
        /*0058*/ 	.dword	_ZN34_INTERNAL_12d3318c_4_k_cu_adcd353c4cuda3std3__420unreachable_sentinelE
	.align		8
        /*0060*/ 	.dword	_ZN34_INTERNAL_12d3318c_4_k_cu_adcd353c4cuda3std6ranges3__45__cpo4swapE
	.align		8
        /*0068*/ 	.dword	_ZN34_INTERNAL_12d3318c_4_k_cu_adcd353c4cuda3std6ranges3__45__cpo9iter_moveE
	.align		8
        /*0070*/ 	.dword	_ZN34_INTERNAL_12d3318c_4_k_cu_adcd353c4cuda3std6ranges3__45__cpo5beginE
	.align		8
        /*0078*/ 	.dword	_ZN34_INTERNAL_12d3318c_4_k_cu_adcd353c4cuda3std6ranges3__45__cpo3endE
	.align		8
        /*0080*/ 	.dword	_ZN34_INTERNAL_12d3318c_4_k_cu_adcd353c4cuda3std6ranges3__45__cpo6cbeginE
	.align		8
        /*0088*/ 	.dword	_ZN34_INTERNAL_12d3318c_4_k_cu_adcd353c4cuda3std6ranges3__45__cpo4cendE
	.align		8
        /*0090*/ 	.dword	_ZN34_INTERNAL_12d3318c_4_k_cu_adcd353c4cuda3std6ranges3__45__cpo7advanceE
	.align		8
        /*0098*/ 	.dword	_ZN34_INTERNAL_12d3318c_4_k_cu_adcd353c4cuda3std6ranges3__45__cpo9iter_swapE
	.align		8
        /*00a0*/ 	.dword	_ZN34_INTERNAL_12d3318c_4_k_cu_adcd353c4cuda3std6ranges3__45__cpo4nextE
	.align		8
        /*00a8*/ 	.dword	_ZN34_INTERNAL_12d3318c_4_k_cu_adcd353c4cuda3std6ranges3__45__cpo4prevE
	.align		8
        /*00b0*/ 	.dword	_ZN34_INTERNAL_12d3318c_4_k_cu_adcd353c4cuda3std6ranges3__45__cpo4dataE
	.align		8
        /*00b8*/ 	.dword	_ZN34_INTERNAL_12d3318c_4_k_cu_adcd353c4cuda3std6ranges3__45__cpo5cdataE
	.align		8
        /*00c0*/ 	.dword	_ZN34_INTERNAL_12d3318c_4_k_cu_adcd353c4cuda3std6ranges3__45__cpo4sizeE
	.align		8
        /*00c8*/ 	.dword	_ZN34_INTERNAL_12d3318c_4_k_cu_adcd353c4cuda3std6ranges3__45__cpo5ssizeE
	.align		8
        /*00d0*/ 	.dword	_ZN34_INTERNAL_12d3318c_4_k_cu_adcd353c4cuda3std6ranges3__45__cpo8distanceE
	.align		8
        /*00d8*/ 	.dword	_ZN34_INTERNAL_12d3318c_4_k_cu_adcd353c6thrust24THRUST_300001_SM_1000_NS6system6detail10sequential3seqE


//--------------------- .text._Z12attention_v1PKfS0_S0_iiiiPf --------------------------
	.section	.text._Z12attention_v1PKfS0_S0_iiiiPf,"ax",@progbits
	.align	128
        .global         _Z12attention_v1PKfS0_S0_iiiiPf
        .type           _Z12attention_v1PKfS0_S0_iiiiPf,@function
        .size           _Z12attention_v1PKfS0_S0_iiiiPf,(.L_x_21 - _Z12attention_v1PKfS0_S0_iiiiPf)
        .other          _Z12attention_v1PKfS0_S0_iiiiPf,@"STO_CUDA_ENTRY STV_DEFAULT"
_Z12attention_v1PKfS0_S0_iiiiPf:
.text._Z12attention_v1PKfS0_S0_iiiiPf:
[----:B------:R-:W-:Y:S08]  /*0000*/  LDC R1, c[0x0][0x37c] ;  /* 0x0000df00ff017b82 */ /* 0x000ff00000000800 */
[----:B------:R-:W0:Y:S01]  /*0010*/  LDC R9, c[0x0][0x3a4] ;  /* 0x0000e900ff097b82 */ /* 0x000e220000000800 */
[----:B------:R-:W1:Y:S01]  /*0020*/  S2R R8, SR_TID.X ;  /* 0x0000000000087919 */ /* 0x000e620000002100 */
[----:B------:R-:W2:Y:S06]  /*0030*/  LDCU.64 UR8, c[0x0][0x358] ;  /* 0x00006b00ff0877ac */ /* 0x000eac0008000a00 */
[----:B------:R-:W3:Y:S08]  /*0040*/  LDC R0, c[0x0][0x398] ;  /* 0x0000e600ff007b82 */ /* 0x000ef00000000800 */
[----:B------:R-:W1:Y:S01]  /*0050*/  S2UR UR4, SR_CTAID.X ;  /* 0x00000000000479c3 */ /* 0x000e620000002500 */
[----:B0-----:R-:W-:-:S07]  /*0060*/  IABS R6, R9 ;  /* 0x0000000900067213 */ /* 0x001fce0000000000 */
[----:B------:R-:W0:Y:S01]  /*0070*/  S2UR UR5, SR_CTAID.Y ;  /* 0x00000000000579c3 */ /* 0x000e220000002600 */
[----:B------:R-:W4:Y:S01]  /*0080*/  I2F.RP R4, R6 ;  /* 0x0000000600047306 */ /* 0x000f220000209400 */
[----:B---3--:R-:W-:-:S07]  /*0090*/  IADD3 R0, PT, PT, R0, -0x1, R9 ;  /* 0xffffffff00007810 */ /* 0x008fce0007ffe009 */
[----:B----4-:R-:W3:Y:S02]  /*00a0*/  MUFU.RCP R4, R4 ;  /* 0x0000000400047308 */ /* 0x010ee40000001000 */
[----:B---3--:R-:W-:Y:S02]  /*00b0*/  IADD3 R2, PT, PT, R4, 0xffffffe, RZ ;  /* 0x0ffffffe04027810 */ /* 0x008fe40007ffe0ff */
[----:B------:R-:W-:-:S04]  /*00c0*/  IABS R4, R0 ;  /* 0x0000000000047213 */ /* 0x000fc80000000000 */
[----:B------:R3:W4:Y:S02]  /*00d0*/  F2I.FTZ.U32.TRUNC.NTZ R3, R2 ;  /* 0x0000000200037305 */ /* 0x000724000021f000 */
[----:B---3--:R-:W-:Y:S01]  /*00e0*/  HFMA2 R2, -RZ, RZ, 0, 0 ;  /* 0x00000000ff027431 */ /* 0x008fe200000001ff */
[----:B----4-:R-:W-:-:S05]  /*00f0*/  IADD3 R5, PT, PT, RZ, -R3, RZ ;  /* 0x80000003ff057210 */ /* 0x010fca0007ffe0ff */
[----:B------:R-:W-:-:S04]  /*0100*/  IMAD R5, R5, R6, RZ ;  /* 0x0000000605057224 */ /* 0x000fc800078e02ff */
[----:B------:R-:W-:Y:S02]  /*0110*/  IMAD.HI.U32 R3, R3, R5, R2 ;  /* 0x0000000503037227 */ /* 0x000fe400078e0002 */
[----:B------:R-:W1:Y:S04]  /*0120*/  LDC R5, c[0x0][0x360] ;  /* 0x0000d800ff057b82 */ /* 0x000e680000000800 */
[----:B------:R-:W-:-:S04]  /*0130*/  IMAD.HI.U32 R2, R3, R4, RZ ;  /* 0x0000000403027227 */ /* 0x000fc800078e00ff */
[----:B------:R-:W0:Y:S01]  /*0140*/  LDC R7, c[0x0][0x364] ;  /* 0x0000d900ff077b82 */ /* 0x000e220000000800 */
[----:B------:R-:W-:-:S05]  /*0150*/  IADD3 R3, PT, PT, -R2, RZ, RZ ;  /* 0x000000ff02037210 */ /* 0x000fca0007ffe1ff */
[----:B------:R-:W-:Y:S02]  /*0160*/  IMAD R3, R6, R3, R4 ;  /* 0x0000000306037224 */ /* 0x000fe400078e0204 */
[----:B------:R-:W-:-:S03]  /*0170*/  HFMA2 R4, -RZ, RZ, 0, 0 ;  /* 0x00000000ff047431 */ /* 0x000fc600000001ff */
[----:B------:R-:W-:Y:S01]  /*0180*/  ISETP.GT.U32.AND P1, PT, R6, R3, PT ;  /* 0x000000030600720c */ /* 0x000fe20003f24070 */
[----:B-1----:R-:W-:-:S12]  /*0190*/  IMAD R5, R5, UR4, R8 ;  /* 0x0000000405057c24 */ /* 0x002fd8000f8e0208 */
[-C--:B------:R-:W-:Y:S02]  /*01a0*/  @!P1 IADD3 R3, PT, PT, R3, -R6.reuse, RZ ;  /* 0x8000000603039210 */ /* 0x080fe40007ffe0ff */
[----:B------:R-:W-:Y:S02]  /*01b0*/  @!P1 IADD3 R2, PT, PT, R2, 0x1, RZ ;  /* 0x0000000102029810 */ /* 0x000fe40007ffe0ff */
[----:B------:R-:W-:Y:S02]  /*01c0*/  ISETP.GE.U32.AND P0, PT, R3, R6, PT ;  /* 0x000000060300720c */ /* 0x000fe40003f06070 */
[----:B------:R-:W-:Y:S02]  /*01d0*/  LOP3.LUT R3, R0, R9, RZ, 0x3c, !PT ;  /* 0x0000000900037212 */ /* 0x000fe400078e3cff */
[----:B------:R-:W0:Y:S01]  /*01e0*/  S2R R0, SR_TID.Y ;  /* 0x0000000000007919 */ /* 0x000e220000002200 */
[----:B------:R-:W-:Y:S02]  /*01f0*/  ISETP.NE.AND P1, PT, R9, RZ, PT ;  /* 0x000000ff0900720c */ /* 0x000fe40003f25270 */
[----:B------:R-:W-:-:S02]  /*0200*/  ISETP.GE.AND P2, PT, R3, RZ, PT ;  /* 0x000000ff0300720c */ /* 0x000fc40003f46270 */
[----:B------:R-:W-:-:S04]  /*0210*/  MOV R3, RZ ;  /* 0x000000ff00037202 */ /* 0x000fc80000000f00 */
[----:B------:R-:W-:-:S07]  /*0220*/  @P0 IADD3 R2, PT, PT, R2, 0x1, RZ ;  /* 0x0000000102020810 */ /* 0x000fce0007ffe0ff */
[----:B------:R-:W-:Y:S02]  /*0230*/  @!P2 IADD3 R2, PT, PT, -R2, RZ, RZ ;  /* 0x000000ff0202a210 */ /* 0x000fe40007ffe1ff */
[----:B------:R-:W-:-:S04]  /*0240*/  @!P1 LOP3.LUT R2, RZ, R9, RZ, 0x33, !PT ;  /* 0x00000009ff029212 */ /* 0x000fc800078e33ff */
[----:B------:R-:W-:Y:S01]  /*0250*/  ISETP.GE.AND P0, PT, R2, 0x1, PT ;  /* 0x000000010200780c */ /* 0x000fe20003f06270 */
[----:B0-----:R-:W-:-:S12]  /*0260*/  IMAD R6, R7, UR5, R0 ;  /* 0x0000000507067c24 */ /* 0x001fd8000f8e0200 */
[----:B--2---:R-:W-:Y:S05]  /*0270*/  @!P0 BRA `(.L_x_0) ;  /* 0x0000002400488947 */ /* 0x004fea0003800000 */
[----:B------:R-:W0:Y:S01]  /*0280*/  S2R R4, SR_CgaCtaId ;  /* 0x0000000000047919 */ /* 0x000e220000008800 */
[----:B------:R-:W1:Y:S01]  /*0290*/  LDCU UR4, c[0x0][0x3a0] ;  /* 0x00007400ff0477ac */ /* 0x000e620008000800 */
[----:B------:R-:W-:Y:S01]  /*02a0*/  MOV R3, 0x400 ;  /* 0x0000040000037802 */ /* 0x000fe20000000f00 */
[----:B------:R-:W-:Y:S01]  /*02b0*/  IMAD R7, R8, R9, RZ ;  /* 0x0000000908077224 */ /* 0x000fe200078e02ff */
[----:B------:R-:W-:-:S04]  /*02c0*/  MOV R11, 0xff7fffff ;  /* 0xff7fffff000b7802 */ /* 0x000fc80000000f00 */
[----:B------:R-:W-:Y:S01]  /*02d0*/  IADD3 R16, PT, PT, R7, R0, RZ ;  /* 0x0000000007107210 */ /* 0x000fe20007ffe0ff */
[C---:B-1----:R-:W-:Y:S01]  /*02e0*/  IMAD R10, R9.reuse, UR4, RZ ;  /* 0x00000004090a7c24 */ /* 0x042fe2000f8e02ff */
[----:B------:R-:W1:Y:S01]  /*02f0*/  LDCU UR4, c[0x0][0x39c] ;  /* 0x00007380ff0477ac */ /* 0x000e620008000800 */
[----:B------:R-:W-:Y:S02]  /*0300*/  LOP3.LUT R9, R9, 0x7ffffff8, RZ, 0xc0, !PT ;  /* 0x7ffffff809097812 */ /* 0x000fe400078ec0ff */
[----:B0-----:R-:W-:Y:S02]  /*0310*/  LEA R13, R4, R3, 0x18 ;  /* 0x00000003040d7211 */ /* 0x001fe400078ec0ff */
[----:B------:R-:W-:Y:S02]  /*0320*/  MOV R4, RZ ;  /* 0x000000ff00047202 */ /* 0x000fe40000000f00 */
[-C--:B------:R-:W-:Y:S02]  /*0330*/  LEA R17, R10, R13.reuse, 0x2 ;  /* 0x0000000d0a117211 */ /* 0x080fe400078e10ff */
[----:B------:R-:W-:Y:S01]  /*0340*/  LEA R13, R16, R13, 0x2 ;  /* 0x0000000d100d7211 */ /* 0x000fe200078e10ff */
[----:B-1----:R-:W-:Y:S01]  /*0350*/  ULOP3.LUT UR6, UR4, 0x7ffffff0, URZ, 0xc0, !UPT ;  /* 0x7ffffff004067892 */ /* 0x002fe2000f8ec0ff */
[----:B------:R-:W-:Y:S01]  /*0360*/  LEA R8, R10, R17, 0x2 ;  /* 0x000000110a087211 */ /* 0x000fe200078e10ff */
[----:B------:R-:W-:Y:S01]  /*0370*/  IMAD R12, R5, UR4, RZ ;  /* 0x00000004050c7c24 */ /* 0x000fe2000f8e02ff */
[----:B------:R-:W-:-:S02]  /*0380*/  UMOV UR4, URZ ;  /* 0x000000ff00047c82 */ /* 0x000fc40008000000 */
[C---:B------:R-:W-:Y:S02]  /*0390*/  LEA R3, R16.reuse, R8, 0x2 ;  /* 0x0000000810037211 */ /* 0x040fe400078e10ff */
[----:B------:R-:W-:Y:S02]  /*03a0*/  LEA R16, R16, R17, 0x2 ;  /* 0x0000001110107211 */ /* 0x000fe400078e10ff */
[----:B------:R-:W-:Y:S02]  /*03b0*/  LEA R10, R10, R3, 0x2 ;  /* 0x000000030a0a7211 */ /* 0x000fe400078e10ff */
[----:B------:R-:W-:Y:S02]  /*03c0*/  MOV R3, RZ ;  /* 0x000000ff00037202 */ /* 0x000fe40000000f00 */
[----:B------:R-:W-:-:S07]  /*03d0*/  LEA R17, R7, R17, 0x2 ;  /* 0x0000001107117211 */ /* 0x000fce00078e10ff */
.L_x_19:
[----:B------:R-:W0:Y:S01]  /*03e0*/  LDCU UR5, c[0x0][0x39c] ;  /* 0x00007380ff0577ac */ /* 0x000e220008000800 */
[----:B------:R1:W-:Y:S01]  /*03f0*/  STS [R10], RZ ;  /* 0x000000ff0a007388 */ /* 0x0003e20000000800 */
[----:B--2---:R-:W2:Y:S01]  /*0400*/  LDC R15, c[0x0][0x3a4] ;  /* 0x0000e900ff0f7b82 */ /* 0x004ea20000000800 */
[----:B------:R-:W-:Y:S01]  /*0410*/  HFMA2 R23, -RZ, RZ, 0, 0 ;  /* 0x00000000ff177431 */ /* 0x000fe200000001ff */
[----:B------:R-:W-:Y:S01]  /*0420*/  MOV R18, R11 ;  /* 0x0000000b00127202 */ /* 0x000fe20000000f00 */
[----:B0-----:R-:W-:-:S09]  /*0430*/  UISETP.GE.AND UP0, UPT, UR5, 0x1, UPT ;  /* 0x000000010500788c */ /* 0x001fd2000bf06270 */
[----:B-1-3--:R-:W-:Y:S05]  /*0440*/  BRA.U !UP0, `(.L_x_1) ;  /* 0x0000000908607547 */ /* 0x00afea000b800000 */
[----:B------:R-:W-:Y:S01]  /*0450*/  UISETP.GE.U32.AND UP0, UPT, UR5, 0x10, UPT ;  /* 0x000000100500788c */ /* 0x000fe2000bf06070 */
[----:B--2---:R-:W-:Y:S01]  /*0460*/  IMAD R22, R15, UR4, R0 ;  /* 0x000000040f167c24 */ /* 0x004fe2000f8e0200 */
[----:B------:R-:W-:-:S03]  /*0470*/  MOV R23, RZ ;  /* 0x000000ff00177202 */ /* 0x000fc60000000f00 */
[----:B------:R-:W-:Y:S01]  /*0480*/  IMAD R22, R22, UR5, RZ ;  /* 0x0000000516167c24 */ /* 0x000fe2000f8e02ff */
[----:B------:R-:W-:-:S03]  /*0490*/  UMOV UR5, URZ ;  /* 0x000000ff00057c82 */ /* 0x000fc60008000000 */
[----:B------:R-:W-:Y:S05]  /*04a0*/  BRA.U !UP0, `(.L_x_2) ;  /* 0x0000000108f87547 */ /* 0x000fea000b800000 */
[----:B------:R-:W-:Y:S01]  /*04b0*/  MOV R23, RZ ;  /* 0x000000ff00177202 */ /* 0x000fe20000000f00 */
[----:B------:R-:W-:Y:S01]  /*04c0*/  UIADD3 UR5, UPT, UPT, -UR6, URZ, URZ ;  /* 0x000000ff06057290 */ /* 0x000fe2000fffe1ff */
[----:B------:R-:W-:Y:S02]  /*04d0*/  MOV R19, R22 ;  /* 0x0000001600137202 */ /* 0x000fe40000000f00 */
[----:B------:R-:W-:-:S09]  /*04e0*/  MOV R25, R12 ;  /* 0x0000000c00197202 */ /* 0x000fd20000000f00 */
.L_x_3:
[----:B------:R-:W0:Y:S08]  /*04f0*/  LDC.64 R20, c[0x0][0x380] ;  /* 0x0000e000ff147b82 */ /* 0x000e300000000a00 */
[----:B------:R-:W1:Y:S01]  /*0500*/  LDC.64 R14, c[0x0][0x388] ;  /* 0x0000e200ff0e7b82 */ /* 0x000e620000000a00 */
[----:B0-----:R-:W-:-:S05]  /*0510*/  IMAD.WIDE R20, R25, 0x4, R20 ;  /* 0x0000000419147825 */ /* 0x001fca00078e0214 */
[----:B------:R-:W2:Y:S01]  /*0520*/  LDG.E.CONSTANT R24, desc[UR8][R20.64] ;  /* 0x0000000814187981 */ /* 0x000ea2000c1e9900 */
[----:B-1----:R-:W-:-:S03]  /*0530*/  IMAD.WIDE R14, R19, 0x4, R14 ;  /* 0x00000004130e7825 */ /* 0x002fc600078e020e */
[----:B------:R-:W3:Y:S04]  /*0540*/  LDG.E.CONSTANT R27, desc[UR8][R20.64+0x4] ;  /* 0x00000408141b7981 */ /* 0x000ee8000c1e9900 */
[----:B------:R-:W2:Y:S04]  /*0550*/  LDG.E.CONSTANT R26, desc[UR8][R14.64] ;  /* 0x000000080e1a7981 */ /* 0x000ea8000c1e9900 */
[----:B------:R-:W3:Y:S01]  /*0560*/  LDG.E.CONSTANT R28, desc[UR8][R14.64+0x4] ;  /* 0x000004080e1c7981 */ /* 0x000ee2000c1e9900 */
[----:B--2---:R-:W-:-:S03]  /*0570*/  FFMA R24, R24, R26, R23 ;  /* 0x0000001a18187223 */ /* 0x004fc60000000017 */
[----:B------:R-:W2:Y:S04]  /*0580*/  LDG.E.CONSTANT R23, desc[UR8][R20.64+0x8] ;  /* 0x0000080814177981 */ /* 0x000ea8000c1e9900 */
[----:B------:R-:W2:Y:S01]  /*0590*/  LDG.E.CONSTANT R26, desc[UR8][R14.64+0x8] ;  /* 0x000008080e1a7981 */ /* 0x000ea2000c1e9900 */
[----:B---3--:R-:W-:-:S03]  /*05a0*/  FFMA R24, R27, R28, R24 ;  /* 0x0000001c1b187223 */ /* 0x008fc60000000018 */
[----:B------:R-:W3:Y:S04]  /*05b0*/  LDG.E.CONSTANT R28, desc[UR8][R20.64+0xc] ;  /* 0x00000c08141c7981 */ /* 0x000ee8000c1e9900 */
        /* <DEDUP_REMOVED lines=31> */
[----:B------:R-:W-:Y:S01]  /*07b0*/  UIADD3 UR5, UPT, UPT, UR5, 0x10, URZ ;  /* 0x0000001005057890 */ /* 0x000fe2000fffe0ff */
[----:B--2---:R-:W-:Y:S02]  /*07c0*/  FFMA R23, R24, R26, R23 ;  /* 0x0000001a18177223 */ /* 0x004fe40000000017 */
[----:B------:R-:W2:Y:S04]  /*07d0*/  LDG.E.CONSTANT R24, desc[UR8][R20.64+0x38] ;  /* 0x0000380814187981 */ /* 0x000ea8000c1e9900 */
[----:B------:R-:W2:Y:S01]  /*07e0*/  LDG.E.CONSTANT R26, desc[UR8][R14.64+0x38] ;  /* 0x000038080e1a7981 */ /* 0x000ea2000c1e9900 */
[----:B---3--:R-:W-:-:S03]  /*07f0*/  FFMA R23, R28, R27, R23 ;  /* 0x0000001b1c177223 */ /* 0x008fc60000000017 */
[----:B------:R-:W3:Y:S04]  /*0800*/  LDG.E.CONSTANT R28, desc[UR8][R20.64+0x3c] ;  /* 0x00003c08141c7981 */ /* 0x000ee8000c1e9900 */
[----:B------:R-:W3:Y:S01]  /*0810*/  LDG.E.CONSTANT R27, desc[UR8][R14.64+0x3c] ;  /* 0x00003c080e1b7981 */ /* 0x000ee2000c1e9900 */
[----:B------:R-:W-:Y:S01]  /*0820*/  UISETP.NE.AND UP0, UPT, UR5, URZ, UPT ;  /* 0x000000ff0500728c */ /* 0x000fe2000bf05270 */
[----:B------:R-:W-:Y:S02]  /*0830*/  IADD3 R25, PT, PT, R25, 0x10, RZ ;  /* 0x0000001019197810 */ /* 0x000fe40007ffe0ff */
[----:B------:R-:W-:Y:S01]  /*0840*/  IADD3 R19, PT, PT, R19, 0x10, RZ ;  /* 0x0000001013137810 */ /* 0x000fe20007ffe0ff */
[----:B--2---:R-:W-:-:S04]  /*0850*/  FFMA R23, R24, R26, R23 ;  /* 0x0000001a18177223 */ /* 0x004fc80000000017 */
[----:B---3--:R-:W-:Y:S01]  /*0860*/  FFMA R23, R28, R27, R23 ;  /* 0x0000001b1c177223 */ /* 0x008fe20000000017 */
[----:B------:R-:W-:Y:S06]  /*0870*/  BRA.U UP0, `(.L_x_3) ;  /* 0xfffffffd001c7547 */ /* 0x000fec000b83ffff */
[----:B------:R-:W-:-:S05]  /*0880*/  UMOV UR5, UR6 ;  /* 0x0000000600057c82 */ /* 0x000fca0008000000 */
.L_x_2:
[----:B------:R-:W0:Y:S02]  /*0890*/  LDC R19, c[0x0][0x39c] ;  /* 0x0000e700ff137b82 */ /* 0x000e240000000800 */
[----:B0-----:R-:W-:-:S04]  /*08a0*/  LOP3.LUT R14, R19, 0xf, RZ, 0xc0, !PT ;  /* 0x0000000f130e7812 */ /* 0x001fc800078ec0ff */
[----:B------:R-:W-:-:S13]  /*08b0*/  ISETP.NE.AND P0, PT, R14, RZ, PT ;  /* 0x000000ff0e00720c */ /* 0x000fda0003f05270 */
[----:B------:R-:W-:Y:S05]  /*08c0*/  @!P0 BRA `(.L_x_1) ;  /* 0x0000000400408947 */ /* 0x000fea0003800000 */
[----:B------:R-:W-:-:S04]  /*08d0*/  IADD3 R14, PT, PT, R14, -0x1, RZ ;  /* 0xffffffff0e0e7810 */ /* 0x000fc80007ffe0ff */
[----:B------:R-:W-:-:S13]  /*08e0*/  ISETP.GE.U32.AND P0, PT, R14, 0x7, PT ;  /* 0x000000070e00780c */ /* 0x000fda0003f06070 */
[----:B------:R-:W-:Y:S05]  /*08f0*/  @!P0 BRA `(.L_x_4) ;  /* 0x00000000007c8947 */ /* 0x000fea0003800000 */
[----:B------:R-:W0:Y:S01]  /*0900*/  LDC.64 R20, c[0x0][0x380] ;  /* 0x0000e000ff147b82 */ /* 0x000e220000000a00 */
[----:B------:R-:W-:Y:S02]  /*0910*/  IADD3 R25, PT, PT, R12, UR5, RZ ;  /* 0x000000050c197c10 */ /* 0x000fe4000fffe0ff */
[----:B------:R-:W-:-:S05]  /*0920*/  IADD3 R27, PT, PT, R22, UR5, RZ ;  /* 0x00000005161b7c10 */ /* 0x000fca000fffe0ff */
[----:B------:R-:W1:Y:S01]  /*0930*/  LDC.64 R14, c[0x0][0x388] ;  /* 0x0000e200ff0e7b82 */ /* 0x000e620000000a00 */
[----:B0-----:R-:W-:-:S05]  /*0940*/  IMAD.WIDE R20, R25, 0x4, R20 ;  /* 0x0000000419147825 */ /* 0x001fca00078e0214 */
[----:B------:R-:W2:Y:S01]  /*0950*/  LDG.E.CONSTANT R24, desc[UR8][R20.64] ;  /* 0x0000000814187981 */ /* 0x000ea2000c1e9900 */
[----:B-1----:R-:W-:-:S03]  /*0960*/  IMAD.WIDE R14, R27, 0x4, R14 ;  /* 0x000000041b0e7825 */ /* 0x002fc600078e020e */
[----:B------:R-:W3:Y:S04]  /*0970*/  LDG.E.CONSTANT R26, desc[UR8][R20.64+0x8] ;  /* 0x00000808141a7981 */ /* 0x000ee8000c1e9900 */
[----:B------:R-:W2:Y:S04]  /*0980*/  LDG.E.CONSTANT R25, desc[UR8][R14.64] ;  /* 0x000000080e197981 */ /* 0x000ea8000c1e9900 */
[----:B------:R-:W3:Y:S04]  /*0990*/  LDG.E.CONSTANT R27, desc[UR8][R14.64+0x8] ;  /* 0x000008080e1b7981 */ /* 0x000ee8000c1e9900 */
[----:B------:R-:W4:Y:S04]  /*09a0*/  LDG.E.CONSTANT R28, desc[UR8][R20.64+0x1c] ;  /* 0x00001c08141c7981 */ /* 0x000f28000c1e9900 */
[----:B------:R-:W4:Y:S01]  /*09b0*/  LDG.E.CONSTANT R29, desc[UR8][R14.64+0x1c] ;  /* 0x00001c080e1d7981 */ /* 0x000f22000c1e9900 */
[----:B--2---:R-:W-:-:S03]  /*09c0*/  FFMA R24, R24, R25, R23 ;  /* 0x0000001918187223 */ /* 0x004fc60000000017 */
[----:B------:R-:W2:Y:S04]  /*09d0*/  LDG.E.CONSTANT R23, desc[UR8][R20.64+0x4] ;  /* 0x0000040814177981 */ /* 0x000ea8000c1e9900 */
[----:B------:R-:W2:Y:S02]  /*09e0*/  LDG.E.CONSTANT R25, desc[UR8][R14.64+0x4] ;  /* 0x000004080e197981 */ /* 0x000ea4000c1e9900 */
[----:B--2---:R-:W-:Y:S02]  /*09f0*/  FFMA R23, R23, R25, R24 ;  /* 0x0000001917177223 */ /* 0x004fe40000000018 */
        /* <DEDUP_REMOVED lines=12> */
[----:B--2---:R-:W-:-:S04]  /*0ac0*/  FFMA R24, R25, R24, R26 ;  /* 0x0000001819187223 */ /* 0x004fc8000000001a */
[----:B---3--:R-:W-:-:S04]  /*0ad0*/  FFMA R23, R23, R27, R24 ;  /* 0x0000001b17177223 */ /* 0x008fc80000000018 */
[----:B----4-:R-:W-:-:S07]  /*0ae0*/  FFMA R23, R28, R29, R23 ;  /* 0x0000001d1c177223 */ /* 0x010fce0000000017 */
.L_x_4:
[----:B------:R-:W-:-:S04]  /*0af0*/  LOP3.LUT R14, R19, 0x7, RZ, 0xc0, !PT ;  /* 0x00000007130e7812 */ /* 0x000fc800078ec0ff */
[----:B------:R-:W-:-:S13]  /*0b00*/  ISETP.NE.AND P0, PT, R14, RZ, PT ;  /* 0x000000ff0e00720c */ /* 0x000fda0003f05270 */
[----:B------:R-:W-:Y:S05]  /*0b10*/  @!P0 BRA `(.L_x_1) ;  /* 0x0000000000ac8947 */ /* 0x000fea0003800000 */
[----:B------:R-:W-:Y:S02]  /*0b20*/  IADD3 R14, PT, PT, R14, -0x1, RZ ;  /* 0xffffffff0e0e7810 */ /* 0x000fe40007ffe0ff */
[----:B------:R-:W-:Y:S02]  /*0b30*/  LOP3.LUT R19, R19, 0x3, RZ, 0xc0, !PT ;  /* 0x0000000313137812 */ /* 0x000fe400078ec0ff */
[----:B------:R-:W-:Y:S02]  /*0b40*/  ISETP.GE.U32.AND P0, PT, R14, 0x3, PT ;  /* 0x000000030e00780c */ /* 0x000fe40003f06070 */
[----:B------:R-:W-:-:S11]  /*0b50*/  ISETP.NE.AND P1, PT, R19, RZ, PT ;  /* 0x000000ff1300720c */ /* 0x000fd60003f25270 */
        /* <DEDUP_REMOVED lines=10> */
[----:B------:R-:W4:Y:S04]  /*0c00*/  LDG.E.CONSTANT R26, desc[UR8][R14.64+0x4] ;  /* 0x000004080e1a7981 */ /* 0x000f28000c1e9900 */
[----:B------:R-:W5:Y:S04]  /*0c10*/  LDG.E.CONSTANT R27, desc[UR8][R14.64+0x8] ;  /* 0x000008080e1b7981 */ /* 0x000f68000c1e9900 */
[----:B------:R-:W3:Y:S01]  /*0c20*/  LDG.E.CONSTANT R29, desc[UR8][R14.64+0xc] ;  /* 0x00000c080e1d7981 */ /* 0x000ee2000c1e9900 */
[----:B--2---:R-:W-:-:S03]  /*0c30*/  FFMA R24, R24, R25, R23 ;  /* 0x0000001918187223 */ /* 0x004fc60000000017 */
[----:B------:R-:W4:Y:S04]  /*0c40*/  LDG.E.CONSTANT R25, desc[UR8][R20.64+0x4] ;  /* 0x0000040814197981 */ /* 0x000f28000c1e9900 */
[----:B------:R-:W5:Y:S01]  /*0c50*/  LDG.E.CONSTANT R23, desc[UR8][R20.64+0x8] ;  /* 0x0000080814177981 */ /* 0x000f62000c1e9900 */
[----:B------:R-:W-:Y:S01]  /*0c60*/  UIADD3 UR5, UPT, UPT, UR5, 0x4, URZ ;  /* 0x0000000405057890 */ /* 0x000fe2000fffe0ff */
[----:B----4-:R-:W-:-:S04]  /*0c70*/  FFMA R24, R25, R26, R24 ;  /* 0x0000001a19187223 */ /* 0x010fc80000000018 */
[----:B-----5:R-:W-:-:S04]  /*0c80*/  FFMA R23, R23, R27, R24 ;  /* 0x0000001b17177223 */ /* 0x020fc80000000018 */
[----:B---3--:R-:W-:-:S07]  /*0c90*/  FFMA R23, R28, R29, R23 ;  /* 0x0000001d1c177223 */ /* 0x008fce0000000017 */
.L_x_5:
[----:B------:R-:W-:Y:S05]  /*0ca0*/  @!P1 BRA `(.L_x_1) ;  /* 0x0000000000489947 */ /* 0x000fea0003800000 */
[----:B------:R-:W0:Y:S01]  /*0cb0*/  LDC.64 R20, c[0x0][0x380] ;  /* 0x0000e000ff147b82 */ /* 0x000e220000000a00 */
[----:B------:R-:W-:Y:S02]  /*0cc0*/  IADD3 R25, PT, PT, R12, UR5, RZ ;  /* 0x000000050c197c10 */ /* 0x000fe4000fffe0ff */
[----:B------:R-:W-:-:S05]  /*0cd0*/  IADD3 R27, PT, PT, R22, UR5, RZ ;  /* 0x00000005161b7c10 */ /* 0x000fca000fffe0ff */
[----:B------:R-:W1:Y:S01]  /*0ce0*/  LDC.64 R14, c[0x0][0x388] ;  /* 0x0000e200ff0e7b82 */ /* 0x000e620000000a00 */
[----:B0-----:R-:W-:-:S05]  /*0cf0*/  IMAD.WIDE R20, R25, 0x4, R20 ;  /* 0x0000000419147825 */ /* 0x001fca00078e0214 */
[----:B------:R-:W2:Y:S01]  /*0d00*/  LDG.E.CONSTANT R22, desc[UR8][R20.64] ;  /* 0x0000000814167981 */ /* 0x000ea2000c1e9900 */
[----:B-1----:R-:W-:-:S05]  /*0d10*/  IMAD.WIDE R14, R27, 0x4, R14 ;  /* 0x000000041b0e7825 */ /* 0x002fca00078e020e */
[----:B------:R-:W2:Y:S01]  /*0d20*/  LDG.E.CONSTANT R24, desc[UR8][R14.64] ;  /* 0x000000080e187981 */ /* 0x000ea2000c1e9900 */
[----:B------:R-:W-:Y:S01]  /*0d30*/  ISETP.NE.AND P0, PT, R19, 0x1, PT ;  /* 0x000000011300780c */ /* 0x000fe20003f05270 */
[----:B--2---:R-:W-:-:S12]  /*0d40*/  FFMA R23, R22, R24, R23 ;  /* 0x0000001816177223 */ /* 0x004fd80000000017 */
[----:B------:R-:W-:Y:S05]  /*0d50*/  @!P0 BRA `(.L_x_1) ;  /* 0x00000000001c8947 */ /* 0x000fea0003800000 */
[----:B------:R-:W-:Y:S01]  /*0d60*/  ISETP.NE.AND P0, PT, R19, 0x2, PT ;  /* 0x000000021300780c */ /* 0x000fe20003f05270 */
[----:B------:R-:W2:Y:S04]  /*0d70*/  LDG.E.CONSTANT R22, desc[UR8][R20.64+0x4] ;  /* 0x0000040814167981 */ /* 0x000ea8000c1e9900 */
[----:B------:R-:W2:Y:S08]  /*0d80*/  LDG.E.CONSTANT R19, desc[UR8][R14.64+0x4] ;  /* 0x000004080e137981 */ /* 0x000eb0000c1e9900 */
[----:B------:R-:W3:Y:S04]  /*0d90*/  @P0 LDG.E.CONSTANT R24, desc[UR8][R20.64+0x8] ;  /* 0x0000080814180981 */ /* 0x000ee8000c1e9900 */
[----:B------:R-:W3:Y:S01]  /*0da0*/  @P0 LDG.E.CONSTANT R25, desc[UR8][R14.64+0x8] ;  /* 0x000008080e190981 */ /* 0x000ee2000c1e9900 */
[----:B--2---:R-:W-:-:S04]  /*0db0*/  FFMA R23, R22, R19, R23 ;  /* 0x0000001316177223 */ /* 0x004fc80000000017 */
[----:B---3--:R-:W-:-:S07]  /*0dc0*/  @P0 FFMA R23, R24, R25, R23 ;  /* 0x0000001918170223 */ /* 0x008fce0000000017 */
.L_x_1:
[----:B------:R-:W0:Y:S01]  /*0dd0*/  LDC R19, c[0x0][0x3a4] ;  /* 0x0000e900ff137b82 */ /* 0x000e220000000800 */
[----:B------:R-:W1:Y:S01]  /*0de0*/  LDCU UR5, c[0x0][0x398] ;  /* 0x00007300ff0577ac */ /* 0x000e620008000800 */
[----:B--2---:R-:W-:-:S04]  /*0df0*/  IADD3 R15, PT, PT, R7, R0, RZ ;  /* 0x00000000070f7210 */ /* 0x004fc80007ffe0ff */
[----:B------:R-:W-:Y:S01]  /*0e00*/  LEA R20, R15, R8, 0x2 ;  /* 0x000000080f147211 */ /* 0x000fe200078e10ff */
[----:B0-----:R-:W-:-:S05]  /*0e10*/  IMAD R14, R19, UR4, R0 ;  /* 0x00000004130e7c24 */ /* 0x001fca000f8e0200 */
[----:B------:R-:W-:-:S04]  /*0e20*/  VIMNMX R14, PT, PT, R5, R14, !PT ;  /* 0x0000000e050e7248 */ /* 0x000fc80007fe0100 */
[----:B-1----:R-:W-:-:S13]  /*0e30*/  ISETP.GE.AND P0, PT, R14, UR5, PT ;  /* 0x000000050e007c0c */ /* 0x002fda000bf06270 */
[----:B------:R-:W-:Y:S01]  /*0e40*/  @P0 MOV R15, 0xff7fffff ;  /* 0xff7fffff000f0802 */ /* 0x000fe20000000f00 */
[----:B------:R0:W-:Y:S01]  /*0e50*/  @!P0 STS [R16], R23 ;  /* 0x0000001710008388 */ /* 0x0001e20000000800 */
[----:B------:R-:W-:Y:S02]  /*0e60*/  @!P0 MOV R14, 0x3f800000 ;  /* 0x3f800000000e8802 */ /* 0x000fe40000000f00 */
[----:B------:R-:W-:Y:S01]  /*0e70*/  @P0 MOV R14, RZ ;  /* 0x000000ff000e0202 */ /* 0x000fe20000000f00 */
[----:B------:R0:W-:Y:S04]  /*0e80*/  @!P0 STS [R20], R23 ;  /* 0x0000001714008388 */ /* 0x0001e80000000800 */
[----:B------:R0:W-:Y:S04]  /*0e90*/  @P0 STS [R20], RZ ;  /* 0x000000ff14000388 */ /* 0x0001e80000000800 */
[----:B------:R0:W-:Y:S01]  /*0ea0*/  @P0 STS [R16], R15 ;  /* 0x0000000f10000388 */ /* 0x0001e20000000800 */
[----:B------:R-:W-:-:S03]  /*0eb0*/  ISETP.GE.AND P0, PT, R19, 0x2, PT ;  /* 0x000000021300780c */ /* 0x000fc60003f06270 */
[----:B------:R0:W-:Y:S01]  /*0ec0*/  STS [R13], R14 ;  /* 0x0000000e0d007388 */ /* 0x0001e20000000800 */
[----:B------:R-:W-:Y:S09]  /*0ed0*/  BAR.SYNC.DEFER_BLOCKING 0x0 ;  /* 0x0000000000007b1d */ /* 0x000ff20000010000 */
[----:B0-----:R-:W-:Y:S05]  /*0ee0*/  @!P0 BRA `(.L_x_6) ;  /* 0x0000000000a48947 */ /* 0x001fea0003800000 */
[----:B------:R-:W0:Y:S02]  /*0ef0*/  LDCU UR5, c[0x0][0x3a4] ;  /* 0x00007480ff0577ac */ /* 0x000e240008000800 */
[----:B0-----:R-:W-:-:S07]  /*0f00*/  MOV R14, UR5 ;  /* 0x00000005000e7c02 */ /* 0x001fce0008000f00 */
.L_x_10:
[----:B------:R-:W-:Y:S01]  /*0f10*/  MOV R15, R14 ;  /* 0x0000000e000f7202 */ /* 0x000fe20000000f00 */
[----:B------:R-:W-:Y:S01]  /*0f20*/  BSSY.RECONVERGENT B0, `(.L_x_7) ;  /* 0x0000022000007945 */ /* 0x000fe20003800200 */
[----:B------:R-:W-:-:S04]  /*0f30*/  SHF.R.U32.HI R14, RZ, 0x1, R14 ;  /* 0x00000001ff0e7819 */ /* 0x000fc8000001160e */
[----:B------:R-:W-:-:S13]  /*0f40*/  ISETP.GE.U32.AND P0, PT, R0, R14, PT ;  /* 0x0000000e0000720c */ /* 0x000fda0003f06070 */
[----:B01----:R-:W-:Y:S05]  /*0f50*/  @P0 BRA `(.L_x_8) ;  /* 0x0000000000780947 */ /* 0x003fea0003800000 */
[----:B------:R-:W-:Y:S01]  /*0f60*/  LEA R21, R14, R16, 0x2 ;  /* 0x000000100e157211 */ /* 0x000fe200078e10ff */
[----:B------:R-:W-:Y:S04]  /*0f70*/  LDS R19, [R16] ;  /* 0x0000000010137984 */ /* 0x000fe80000000800 */
[----:B------:R-:W0:Y:S02]  /*0f80*/  LDS R20, [R21] ;  /* 0x0000000015147984 */ /* 0x000e240000000800 */
[----:B0-----:R-:W-:-:S13]  /*0f90*/  FSETP.GT.AND P0, PT, R19, R20, PT ;  /* 0x000000141300720b */ /* 0x001fda0003f04000 */
[----:B------:R-:W-:Y:S05]  /*0fa0*/  @!P0 BRA `(.L_x_9) ;  /* 0x0000000000308947 */ /* 0x000fea0003800000 */
[----:B------:R-:W-:Y:S01]  /*0fb0*/  FADD R19, -R19, R20 ;  /* 0x0000001413137221 */ /* 0x000fe20000000100 */
[----:B------:R-:W-:-:S03]  /*0fc0*/  LEA R20, R14, R13, 0x2 ;  /* 0x0000000d0e147211 */ /* 0x000fc600078e10ff */
[----:B------:R-:W-:Y:S02]  /*0fd0*/  FMUL R21, R19, 1.4426950216293334961 ;  /* 0x3fb8aa3b13157820 */ /* 0x000fe40000400000 */
[----:B------:R-:W-:Y:S03]  /*0fe0*/  LDS R19, [R13] ;  /* 0x000000000d137984 */ /* 0x000fe60000000800 */
[----:B------:R-:W-:Y:S01]  /*0ff0*/  FSETP.GEU.AND P0, PT, R21, -126, PT ;  /* 0xc2fc00001500780b */ /* 0x000fe20003f0e000 */
[----:B------:R-:W0:-:S12]  /*1000*/  LDS R20, [R20] ;  /* 0x0000000014147984 */ /* 0x000e180000000800 */
[----:B------:R-:W-:-:S04]  /*1010*/  @!P0 FMUL R21, R21, 0.5 ;  /* 0x3f00000015158820 */ /* 0x000fc80000400000 */
[----:B------:R-:W1:Y:S02]  /*1020*/  MUFU.EX2 R22, R21 ;  /* 0x0000001500167308 */ /* 0x000e640000000800 */
[----:B-1----:R-:W-:-:S04]  /*1030*/  @!P0 FMUL R22, R22, R22 ;  /* 0x0000001616168220 */ /* 0x002fc80000400000 */
[----:B0-----:R-:W-:-:S05]  /*1040*/  FFMA R22, R20, R22, R19 ;  /* 0x0000001614167223 */ /* 0x001fca0000000013 */
[----:B------:R0:W-:Y:S01]  /*1050*/  STS [R13], R22 ;  /* 0x000000160d007388 */ /* 0x0001e20000000800 */
[----:B------:R-:W-:Y:S05]  /*1060*/  BRA `(.L_x_8) ;  /* 0x0000000000347947 */ /* 0x000fea0003800000 */
.L_x_9:
[----:B------:R-:W-:Y:S01]  /*1070*/  FADD R20, R19, -R20 ;  /* 0x8000001413147221 */ /* 0x000fe20000000000 */
[----:B------:R-:W-:Y:S01]  /*1080*/  LEA R19, R14, R13, 0x2 ;  /* 0x0000000d0e137211 */ /* 0x000fe200078e10ff */
[----:B------:R-:W-:Y:S02]  /*1090*/  LDS R23, [R13] ;  /* 0x000000000d177984 */ /* 0x000fe40000000800 */
[----:B------:R-:W-:-:S03]  /*10a0*/  FMUL R20, R20, 1.4426950216293334961 ;  /* 0x3fb8aa3b14147820 */ /* 0x000fc60000400000 */
[----:B------:R-:W0:Y:S02]  /*10b0*/  LDS R19, [R19] ;  /* 0x0000000013137984 */ /* 0x000e240000000800 */
[----:B------:R-:W-:-:S13]  /*10c0*/  FSETP.GEU.AND P0, PT, R20, -126, PT ;  /* 0xc2fc00001400780b */ /* 0x000fda0003f0e000 */
[----:B------:R-:W-:-:S04]  /*10d0*/  @!P0 FMUL R20, R20, 0.5 ;  /* 0x3f00000014148820 */ /* 0x000fc80000400000 */
[----:B------:R-:W1:Y:S02]  /*10e0*/  MUFU.EX2 R22, R20 ;  /* 0x0000001400167308 */ /* 0x000e640000000800 */
[----:B-1----:R-:W-:-:S04]  /*10f0*/  @!P0 FMUL R22, R22, R22 ;  /* 0x0000001616168220 */ /* 0x002fc80000400000 */
[----:B0-----:R-:W-:-:S05]  /*1100*/  FFMA R22, R22, R23, R19 ;  /* 0x0000001716167223 */ /* 0x001fca0000000013 */
[----:B------:R-:W-:Y:S04]  /*1110*/  STS [R13], R22 ;  /* 0x000000160d007388 */ /* 0x000fe80000000800 */
[----:B------:R-:W0:Y:S04]  /*1120*/  LDS R21, [R21] ;  /* 0x0000000015157984 */ /* 0x000e280000000800 */
[----:B0-----:R1:W-:Y:S02]  /*1130*/  STS [R16], R21 ;  /* 0x0000001510007388 */ /* 0x0013e40000000800 */
.L_x_8:
[----:B------:R-:W-:Y:S05]  /*1140*/  BSYNC.RECONVERGENT B0 ;  /* 0x0000000000007941 */ /* 0x000fea0003800200 */
.L_x_7:
[----:B------:R-:W-:Y:S01]  /*1150*/  BAR.SYNC.DEFER_BLOCKING 0x0 ;  /* 0x0000000000007b1d */ /* 0x000fe20000010000 */
[----:B------:R-:W-:-:S13]  /*1160*/  ISETP.GT.U32.AND P0, PT, R15, 0x3, PT ;  /* 0x000000030f00780c */ /* 0x000fda0003f04070 */
[----:B------:R-:W-:Y:S05]  /*1170*/  @P0 BRA `(.L_x_10) ;  /* 0xfffffffc00640947 */ /* 0x000fea000383ffff */
.L_x_6:
[----:B------:R-:W2:Y:S01]  /*1180*/  LDS R14, [R17] ;  /* 0x00000000110e7984 */ /* 0x000ea20000000800 */
[----:B------:R-:W3:Y:S01]  /*1190*/  S2UR UR7, SR_CgaCtaId ;  /* 0x00000000000779c3 */ /* 0x000ee20000008800 */
[----:B------:R-:W-:Y:S02]  /*11a0*/  UMOV UR5, 0x400 ;  /* 0x0000040000057882 */ /* 0x000fe40000000000 */
[----:B---3--:R-:W-:-:S06]  /*11b0*/  ULEA UR5, UR7, UR5, 0x18 ;  /* 0x0000000507057291 */ /* 0x008fcc000f8ec0ff */
[----:B------:R-:W-:-:S05]  /*11c0*/  LEA R15, R7, UR5, 0x2 ;  /* 0x00000005070f7c11 */ /* 0x000fca000f8e10ff */
[----:B------:R-:W3:Y:S01]  /*11d0*/  LDCU UR5, c[0x0][0x3a4] ;  /* 0x00007480ff0577ac */ /* 0x000ee20008000800 */
[----:B--2---:R-:W-:-:S04]  /*11e0*/  FSETP.GT.AND P0, PT, R11, R14, PT ;  /* 0x0000000e0b00720b */ /* 0x004fc80003f04000 */
[----:B------:R-:W-:Y:S02]  /*11f0*/  FSEL R20, R11, R14, P0 ;  /* 0x0000000e0b147208 */ /* 0x000fe40000000000 */
[----:B------:R-:W-:Y:S02]  /*1200*/  FSEL R11, R14, R11, P0 ;  /* 0x0000000b0e0b7208 */ /* 0x000fe40000000000 */
[----:B------:R-:W2:Y:S03]  /*1210*/  LDS R14, [R15] ;  /* 0x000000000f0e7984 */ /* 0x000ea60000000800 */
[----:B------:R-:W-:Y:S01]  /*1220*/  FADD R11, -R20, R11 ;  /* 0x0000000b140b7221 */ /* 0x000fe20000000100 */
[----:B---3--:R-:W-:-:S03]  /*1230*/  MOV R19, UR5 ;  /* 0x0000000500137c02 */ /* 0x008fc60008000f00 */
[----:B-1----:R-:W-:Y:S01]  /*1240*/  FMUL R21, R11, 1.4426950216293334961 ;  /* 0x3fb8aa3b0b157820 */ /* 0x002fe20000400000 */
[----:B------:R-:W-:Y:S04]  /*1250*/  BAR.SYNC.DEFER_BLOCKING 0x0 ;  /* 0x0000000000007b1d */ /* 0x000fe80000010000 */
[----:B------:R-:W-:-:S13]  /*1260*/  FSETP.GEU.AND P1, PT, R21, -126, PT ;  /* 0xc2fc00001500780b */ /* 0x000fda0003f2e000 */
[----:B------:R-:W-:-:S04]  /*1270*/  @!P1 FMUL R21, R21, 0.5 ;  /* 0x3f00000015159820 */ /* 0x000fc80000400000 */
[----:B0-----:R-:W0:Y:S01]  /*1280*/  MUFU.EX2 R22, R21 ;  /* 0x0000001500167308 */ /* 0x001e220000000800 */
[----:B--2---:R-:W-:Y:S02]  /*1290*/  FSEL R11, R3, R14, P0 ;  /* 0x0000000e030b7208 */ /* 0x004fe40000000000 */
[----:B------:R-:W-:Y:S02]  /*12a0*/  FSEL R14, R14, R3, P0 ;  /* 0x000000030e0e7208 */ /* 0x000fe40000000000 */
[----:B------:R-:W-:Y:S01]  /*12b0*/  ISETP.GE.AND P0, PT, R19, 0x1, PT ;  /* 0x000000011300780c */ /* 0x000fe20003f06270 */
[----:B0-----:R-:W-:-:S04]  /*12c0*/  @!P1 FMUL R22, R22, R22 ;  /* 0x0000001616169220 */ /* 0x001fc80000400000 */
[----:B------:R-:W-:Y:S01]  /*12d0*/  FFMA R3, R14, R22, R11 ;  /* 0x000000160e037223 */ /* 0x000fe2000000000b */
[----:B------:R-:W-:-:S07]  /*12e0*/  MOV R11, R20 ;  /* 0x00000014000b7202 */ /* 0x000fce0000000f00 */
[----:B------:R-:W-:Y:S05]  /*12f0*/  @!P0 BRA `(.L_x_11) ;  /* 0x0000001000f88947 */ /* 0x000fea0003800000 */
[----:B------:R-:W-:Y:S01]  /*1300*/  ISETP.GE.U32.AND P0, PT, R19, 0x8, PT ;  /* 0x000000081300780c */ /* 0x000fe20003f06070 */
[----:B------:R-:W-:-:S12]  /*1310*/  HFMA2 R22, -RZ, RZ, 0, 0 ;  /* 0x00000000ff167431 */ /* 0x000fd800000001ff */
[----:B------:R-:W-:Y:S05]  /*1320*/  @!P0 BRA `(.L_x_12) ;  /* 0x0000000800808947 */ /* 0x000fea0003800000 */
[----:B------:R-:W-:Y:S01]  /*1330*/  MOV R22, RZ ;  /* 0x000000ff00167202 */ /* 0x000fe20000000f00 */
[----:B------:R-:W0:Y:S01]  /*1340*/  LDCU UR7, c[0x0][0x39c] ;  /* 0x00007380ff0777ac */ /* 0x000e220008000800 */
[----:B------:R-:W1:Y:S05]  /*1350*/  LDCU UR5, c[0x0][0x398] ;  /* 0x00007300ff0577ac */ /* 0x000e6a0008000800 */
.L_x_14:
[----:B--2---:R-:W2:Y:S02]  /*1360*/  LDC R19, c[0x0][0x3a4] ;  /* 0x0000e900ff137b82 */ /* 0x004ea40000000800 */
[----:B--2---:R-:W-:-:S05]  /*1370*/  IMAD R21, R19, UR4, R22 ;  /* 0x0000000413157c24 */ /* 0x004fca000f8e0216 */
[----:B-1----:R-:W-:-:S13]  /*1380*/  ISETP.GE.AND P3, PT, R21, UR5, PT ;  /* 0x0000000515007c0c */ /* 0x002fda000bf66270 */
[----:B------:R-:W1:Y:S01]  /*1390*/  @!P3 LDC R25, c[0x0][0x39c] ;  /* 0x0000e700ff19bb82 */ /* 0x000e620000000800 */
[C---:B------:R-:W-:Y:S01]  /*13a0*/  IADD3 R23, PT, PT, R21.reuse, 0x1, RZ ;  /* 0x0000000115177810 */ /* 0x040fe20007ffe0ff */
[----:B------:R-:W-:Y:S06]  /*13b0*/  @!P3 LDS R28, [R10] ;  /* 0x000000000a1cb984 */ /* 0x000fec0000000800 */
[----:B------:R-:W2:Y:S01]  /*13c0*/  @!P3 LDC.64 R14, c[0x0][0x390] ;  /* 0x0000e400ff0ebb82 */ /* 0x000ea20000000a00 */
[----:B-1----:R-:W-:-:S04]  /*13d0*/  @!P3 IMAD R25, R21, R25, R6 ;  /* 0x000000191519b224 */ /* 0x002fc800078e0206 */
[----:B--2---:R-:W-:-:S06]  /*13e0*/  @!P3 IMAD.WIDE R24, R25, 0x4, R14 ;  /* 0x000000041918b825 */ /* 0x004fcc00078e020e */
[----:B------:R-:W2:Y:S01]  /*13f0*/  @!P3 LDG.E.CONSTANT R24, desc[UR8][R24.64] ;  /* 0x000000081818b981 */ /* 0x000ea2000c1e9900 */
[----:B------:R-:W-:Y:S02]  /*1400*/  ISETP.GE.AND P2, PT, R23, UR5, PT ;  /* 0x0000000517007c0c */ /* 0x000fe4000bf46270 */
[----:B------:R-:W-:-:S04]  /*1410*/  IADD3 R15, PT, PT, R7, R22, RZ ;  /* 0x00000016070f7210 */ /* 0x000fc80007ffe0ff */
[----:B------:R-:W-:-:S05]  /*1420*/  LEA R20, R15, R8, 0x2 ;  /* 0x000000080f147211 */ /* 0x000fca00078e10ff */
[----:B------:R-:W1:Y:S02]  /*1430*/  @!P3 LDS R26, [R20] ;  /* 0x00000000141ab984 */ /* 0x000e640000000800 */
[----:B------:R-:W3:Y:S08]  /*1440*/  @!P2 LDC R27, c[0x0][0x39c] ;  /* 0x0000e700ff1bab82 */ /* 0x000ef00000000800 */
[----:B------:R-:W4:Y:S01]  /*1450*/  @!P2 LDC.64 R14, c[0x0][0x390] ;  /* 0x0000e400ff0eab82 */ /* 0x000f220000000a00 */
[----:B---3--:R-:W-:-:S04]  /*1460*/  @!P2 IMAD R23, R23, R27, R6 ;  /* 0x0000001b1717a224 */ /* 0x008fc800078e0206 */
[----:B----4-:R-:W-:-:S05]  /*1470*/  @!P2 IMAD.WIDE R14, R23, 0x4, R14 ;  /* 0x00000004170ea825 */ /* 0x010fca00078e020e */
[----:B------:R3:W4:Y:S01]  /*1480*/  @!P2 LDG.E.CONSTANT R23, desc[UR8][R14.64] ;  /* 0x000000080e17a981 */ /* 0x000722000c1e9900 */
[----:B-1----:R-:W-:Y:S01]  /*1490*/  @!P3 FADD R26, -R11, R26 ;  /* 0x0000001a0b1ab221 */ /* 0x002fe20000000100 */
[----:B------:R-:W-:Y:S02]  /*14a0*/  PLOP3.LUT P0, PT, PT, PT, PT, 0x80, 0x8 ;  /* 0x000000000008781c */ /* 0x000fe40003f0f070 */
[----:B------:R-:W-:Y:S01]  /*14b0*/  IADD3 R27, PT, PT, R21, 0x2, RZ ;  /* 0x00000002151b7810 */ /* 0x000fe20007ffe0ff */
[----:B------:R-:W-:-:S05]  /*14c0*/  @!P3 FMUL R26, R26, 1.4426950216293334961 ;  /* 0x3fb8aa3b1a1ab820 */ /* 0x000fca0000400000 */
[----:B------:R-:W-:-:S04]  /*14d0*/  @!P3 FSETP.GEU.AND P1, PT, R26, -126, PT ;  /* 0xc2fc00001a00b80b */ /* 0x000fc80003f2e000 */
[----:B------:R-:W-:Y:S02]  /*14e0*/  @!P3 PLOP3.LUT P0, PT, P1, PT, PT, 0x80, 0x8 ;  /* 0x000000000008b81c */ /* 0x000fe40000f0f070 */
[----:B------:R-:W-:-:S11]  /*14f0*/  ISETP.GE.AND P1, PT, R27, UR5, PT ;  /* 0x000000051b007c0c */ /* 0x000fd6000bf26270 */
[----:B------:R-:W-:Y:S02]  /*1500*/  @!P0 FMUL R26, R26, 0.5 ;  /* 0x3f0000001a1a8820 */ /* 0x000fe40000400000 */
[----:B---3--:R-:W1:Y:S02]  /*1510*/  @!P1 LDC.64 R14, c[0x0][0x390] ;  /* 0x0000e400ff0e9b82 */ /* 0x008e640000000a00 */
[----:B------:R-:W3:Y:S02]  /*1520*/  @!P3 MUFU.EX2 R25, R26 ;  /* 0x0000001a0019b308 */ /* 0x000ee40000000800 */
[----:B---3--:R-:W-:Y:S01]  /*1530*/  @!P0 FMUL R25, R25, R25 ;  /* 0x0000001919198220 */ /* 0x008fe20000400000 */
[----:B------:R-:W-:-:S03]  /*1540*/  PLOP3.LUT P0, PT, PT, PT, PT, 0x80, 0x8 ;  /* 0x000000000008781c */ /* 0x000fc60003f0f070 */
[----:B--2---:R-:W-:Y:S02]  /*1550*/  @!P3 FFMA R25, R25, R24, R28 ;  /* 0x000000181919b223 */ /* 0x004fe4000000001c */
[----:B------:R-:W2:Y:S02]  /*1560*/  @!P1 LDC R24, c[0x0][0x39c] ;  /* 0x0000e700ff189b82 */ /* 0x000ea40000000800 */
[----:B--2---:R-:W-:-:S04]  /*1570*/  @!P1 IMAD R27, R27, R24, R6 ;  /* 0x000000181b1b9224 */ /* 0x004fc800078e0206 */
[----:B-1----:R-:W-:-:S05]  /*1580*/  @!P1 IMAD.WIDE R14, R27, 0x4, R14 ;  /* 0x000000041b0e9825 */ /* 0x002fca00078e020e */
[----:B------:R1:W2:Y:S01]  /*1590*/  @!P1 LDG.E.CONSTANT R24, desc[UR8][R14.64] ;  /* 0x000000080e189981 */ /* 0x0002a2000c1e9900 */
[----:B------:R-:W-:-:S03]  /*15a0*/  IADD3 R27, PT, PT, R21, 0x3, RZ ;  /* 0x00000003151b7810 */ /* 0x000fc60007ffe0ff */
[----:B------:R-:W-:Y:S04]  /*15b0*/  @!P3 STS [R10], R25 ;  /* 0x000000190a00b388 */ /* 0x000fe80000000800 */
[----:B------:R-:W3:Y:S04]  /*15c0*/  @!P2 LDS R26, [R20+0x4] ;  /* 0x00000400141aa984 */ /* 0x000ee80000000800 */
[----:B------:R-:W4:Y:S01]  /*15d0*/  @!P2 LDS R29, [R10] ;  /* 0x000000000a1da984 */ /* 0x000f220000000800 */
[----:B---3--:R-:W-:-:S04]  /*15e0*/  @!P2 FADD R26, -R11, R26 ;  /* 0x0000001a0b1aa221 */ /* 0x008fc80000000100 */
[----:B------:R-:W-:-:S05]  /*15f0*/  @!P2 FMUL R28, R26, 1.4426950216293334961 ;  /* 0x3fb8aa3b1a1ca820 */ /* 0x000fca0000400000 */
[----:B------:R-:W-:-:S04]  /*1600*/  @!P2 FSETP.GEU.AND P3, PT, R28, -126, PT ;  /* 0xc2fc00001c00a80b */ /* 0x000fc80003f6e000 */
[----:B------:R-:W-:Y:S02]  /*1610*/  @!P2 PLOP3.LUT P0, PT, P3, PT, PT, 0x80, 0x8 ;  /* 0x000000000008a81c */ /* 0x000fe40001f0f070 */
[----:B------:R-:W-:-:S11]  /*1620*/  ISETP.GE.AND P3, PT, R27, UR5, PT ;  /* 0x000000051b007c0c */ /* 0x000fd6000bf66270 */
[----:B------:R-:W-:Y:S02]  /*1630*/  @!P0 FMUL R28, R28, 0.5 ;  /* 0x3f0000001c1c8820 */ /* 0x000fe40000400000 */
[----:B-1----:R-:W1:Y:S02]  /*1640*/  @!P3 LDC.64 R14, c[0x0][0x390] ;  /* 0x0000e400ff0ebb82 */ /* 0x002e640000000a00 */
[----:B------:R-:W3:Y:S02]  /*1650*/  @!P2 MUFU.EX2 R26, R28 ;  /* 0x0000001c001aa308 */ /* 0x000ee40000000800 */
[----:B---3--:R-:W-:-:S04]  /*1660*/  @!P0 FMUL R26, R26, R26 ;  /* 0x0000001a1a1a8220 */ /* 0x008fc80000400000 */
[----:B----4-:R-:W-:Y:S02]  /*1670*/  @!P2 FFMA R25, R26, R23, R29 ;  /* 0x000000171a19a223 */ /* 0x010fe4000000001d */
[----:B------:R-:W3:Y:S03]  /*1680*/  @!P3 LDC R23, c[0x0][0x39c] ;  /* 0x0000e700ff17bb82 */ /* 0x000ee60000000800 */
[----:B------:R-:W-:Y:S04]  /*1690*/  @!P2 STS [R10], R25 ;  /* 0x000000190a00a388 */ /* 0x000fe80000000800 */
[----:B------:R-:W4:Y:S01]  /*16a0*/  @!P1 LDS R26, [R20+0x8] ;  /* 0x00000800141a9984 */ /* 0x000f220000000800 */
[----:B------:R-:W-:-:S03]  /*16b0*/  PLOP3.LUT P0, PT, PT, PT, PT, 0x80, 0x8 ;  /* 0x000000000008781c */ /* 0x000fc60003f0f070 */
[----:B------:R-:W2:Y:S01]  /*16c0*/  @!P1 LDS R28, [R10] ;  /* 0x000000000a1c9984 */ /* 0x000ea20000000800 */
[----:B---3--:R-:W-:-:S04]  /*16d0*/  @!P3 IMAD R27, R27, R23, R6 ;  /* 0x000000171b1bb224 */ /* 0x008fc800078e0206 */
[----:B-1----:R-:W-:-:S05]  /*16e0*/  @!P3 IMAD.WIDE R14, R27, 0x4, R14 ;  /* 0x000000041b0eb825 */ /* 0x002fca00078e020e */
[----:B------:R1:W3:Y:S01]  /*16f0*/  @!P3 LDG.E.CONSTANT R23, desc[UR8][R14.64] ;  /* 0x000000080e17b981 */ /* 0x0002e2000c1e9900 */
[----:B------:R-:W-:Y:S01]  /*1700*/  IADD3 R27, PT, PT, R21, 0x4, RZ ;  /* 0x00000004151b7810 */ /* 0x000fe20007ffe0ff */
[----:B----4-:R-:W-:-:S04]  /*1710*/  @!P1 FADD R26, -R11, R26 ;  /* 0x0000001a0b1a9221 */ /* 0x010fc80000000100 */
[----:B------:R-:W-:-:S05]  /*1720*/  @!P1 FMUL R26, R26, 1.4426950216293334961 ;  /* 0x3fb8aa3b1a1a9820 */ /* 0x000fca0000400000 */
[----:B------:R-:W-:-:S04]  /*1730*/  @!P1 FSETP.GEU.AND P2, PT, R26, -126, PT ;  /* 0xc2fc00001a00980b */ /* 0x000fc80003f4e000 */
[----:B------:R-:W-:Y:S02]  /*1740*/  @!P1 PLOP3.LUT P0, PT, P2, PT, PT, 0x80, 0x8 ;  /* 0x000000000008981c */ /* 0x000fe4000170f070 */
[----:B------:R-:W-:-:S11]  /*1750*/  ISETP.GE.AND P2, PT, R27, UR5, PT ;  /* 0x000000051b007c0c */ /* 0x000fd6000bf46270 */
[----:B------:R-:W-:Y:S02]  /*1760*/  @!P0 FMUL R26, R26, 0.5 ;  /* 0x3f0000001a1a8820 */ /* 0x000fe40000400000 */
[----:B-1----:R-:W1:Y:S02]  /*1770*/  @!P2 LDC.64 R14, c[0x0][0x390] ;  /* 0x0000e400ff0eab82 */ /* 0x002e640000000a00 */
[----:B------:R-:W4:Y:S02]  /*1780*/  @!P1 MUFU.EX2 R25, R26 ;  /* 0x0000001a00199308 */ /* 0x000f240000000800 */
[----:B----4-:R-:W-:-:S04]  /*1790*/  @!P0 FMUL R25, R25, R25 ;  /* 0x0000001919198220 */ /* 0x010fc80000400000 */
[----:B--2---:R-:W-:Y:S02]  /*17a0*/  @!P1 FFMA R25, R25, R24, R28 ;  /* 0x0000001819199223 */ /* 0x004fe4000000001c */
[----:B------:R-:W2:Y:S02]  /*17b0*/  @!P2 LDC R24, c[0x0][0x39c] ;  /* 0x0000e700ff18ab82 */ /* 0x000ea40000000800 */
[----:B--2---:R-:W-:-:S04]  /*17c0*/  @!P2 IMAD R27, R27, R24, R6 ;  /* 0x000000181b1ba224 */ /* 0x004fc800078e0206 */
[----:B-1----:R-:W-:-:S05]  /*17d0*/  @!P2 IMAD.WIDE R14, R27, 0x4, R14 ;  /* 0x000000041b0ea825 */ /* 0x002fca00078e020e */
[----:B------:R1:W2:Y:S01]  /*17e0*/  @!P2 LDG.E.CONSTANT R24, desc[UR8][R14.64] ;  /* 0x000000080e18a981 */ /* 0x0002a2000c1e9900 */
[----:B------:R-:W-:Y:S02]  /*17f0*/  PLOP3.LUT P0, PT, PT, PT, PT, 0x80, 0x8 ;  /* 0x000000000008781c */ /* 0x000fe40003f0f070 */
[----:B------:R-:W-:Y:S01]  /*1800*/  IADD3 R27, PT, PT, R21, 0x5, RZ ;  /* 0x00000005151b7810 */ /* 0x000fe20007ffe0ff */
[----:B------:R-:W-:Y:S04]  /*1810*/  @!P1 STS [R10], R25 ;  /* 0x000000190a009388 */ /* 0x000fe80000000800 */
[----:B------:R-:W4:Y:S04]  /*1820*/  @!P3 LDS R26, [R20+0xc] ;  /* 0x00000c00141ab984 */ /* 0x000f280000000800 */
[----:B------:R-:W3:Y:S01]  /*1830*/  @!P3 LDS R29, [R10] ;  /* 0x000000000a1db984 */ /* 0x000ee20000000800 */
        /* <DEDUP_REMOVED lines=9> */
[----:B---3--:R-:W-:Y:S02]  /*18d0*/  @!P3 FFMA R25, R26, R23, R29 ;  /* 0x000000171a19b223 */ /* 0x008fe4000000001d */
        /* <DEDUP_REMOVED lines=21> */
[----:B-1----:R-:W-:-:S06]  /*1a30*/  @!P3 IMAD.WIDE R14, R27, 0x4, R14 ;  /* 0x000000041b0eb825 */ /* 0x002fcc00078e020e */
[----:B------:R1:W2:Y:S01]  /*1a40*/  @!P3 LDG.E.CONSTANT R14, desc[UR8][R14.64] ;  /* 0x000000080e0eb981 */ /* 0x0002a2000c1e9900 */
[----:B------:R-:W-:Y:S02]  /*1a50*/  PLOP3.LUT P0, PT, PT, PT, PT, 0x80, 0x8 ;  /* 0x000000000008781c */ /* 0x000fe40003f0f070 */
[----:B------:R-:W-:Y:S01]  /*1a60*/  IADD3 R21, PT, PT, R21, 0x7, RZ ;  /* 0x0000000715157810 */ /* 0x000fe20007ffe0ff */
[----:B------:R-:W-:Y:S01]  /*1a70*/  @!P2 STS [R10], R25 ;  /* 0x000000190a00a388 */ /* 0x000fe20000000800 */
[----:B------:R-:W-:-:S03]  /*1a80*/  IADD3 R22, PT, PT, R22, 0x8, RZ ;  /* 0x0000000816167810 */ /* 0x000fc60007ffe0ff */
[----:B------:R-:W4:Y:S04]  /*1a90*/  @!P1 LDS R24, [R20+0x14] ;  /* 0x0000140014189984 */ /* 0x000f280000000800 */
[----:B------:R-:W3:Y:S01]  /*1aa0*/  @!P1 LDS R27, [R10] ;  /* 0x000000000a1b9984 */ /* 0x000ee20000000800 */
[----:B----4-:R-:W-:-:S04]  /*1ab0*/  @!P1 FADD R24, -R11, R24 ;  /* 0x000000180b189221 */ /* 0x010fc80000000100 */
[----:B------:R-:W-:-:S05]  /*1ac0*/  @!P1 FMUL R24, R24, 1.4426950216293334961 ;  /* 0x3fb8aa3b18189820 */ /* 0x000fca0000400000 */
[----:B------:R-:W-:-:S04]  /*1ad0*/  @!P1 FSETP.GEU.AND P2, PT, R24, -126, PT ;  /* 0xc2fc00001800980b */ /* 0x000fc80003f4e000 */
[----:B------:R-:W-:-:S13]  /*1ae0*/  @!P1 PLOP3.LUT P0, PT, P2, PT, PT, 0x80, 0x8 ;  /* 0x000000000008981c */ /* 0x000fda000170f070 */
[----:B------:R-:W-:-:S04]  /*1af0*/  @!P0 FMUL R24, R24, 0.5 ;  /* 0x3f00000018188820 */ /* 0x000fc80000400000 */
[----:B------:R-:W4:Y:S02]  /*1b00*/  @!P1 MUFU.EX2 R26, R24 ;  /* 0x00000018001a9308 */ /* 0x000f240000000800 */
[----:B----4-:R-:W-:Y:S01]  /*1b10*/  @!P0 FMUL R26, R26, R26 ;  /* 0x0000001a1a1a8220 */ /* 0x010fe20000400000 */
[----:B------:R-:W-:-:S03]  /*1b20*/  PLOP3.LUT P0, PT, PT, PT, PT, 0x80, 0x8 ;  /* 0x000000000008781c */ /* 0x000fc60003f0f070 */
[----:B---3--:R-:W-:-:S05]  /*1b30*/  @!P1 FFMA R23, R26, R23, R27 ;  /* 0x000000171a179223 */ /* 0x008fca000000001b */
[----:B------:R-:W-:Y:S04]  /*1b40*/  @!P1 STS [R10], R23 ;  /* 0x000000170a009388 */ /* 0x000fe80000000800 */
[----:B------:R-:W3:Y:S04]  /*1b50*/  @!P3 LDS R26, [R20+0x18] ;  /* 0x00001800141ab984 */ /* 0x000ee80000000800 */
[----:B------:R-:W2:Y:S01]  /*1b60*/  @!P3 LDS R28, [R10] ;  /* 0x000000000a1cb984 */ /* 0x000ea20000000800 */
[----:B---3--:R-:W-:-:S04]  /*1b70*/  @!P3 FADD R26, -R11, R26 ;  /* 0x0000001a0b1ab221 */ /* 0x008fc80000000100 */
[----:B------:R-:W-:-:S05]  /*1b80*/  @!P3 FMUL R26, R26, 1.4426950216293334961 ;  /* 0x3fb8aa3b1a1ab820 */ /* 0x000fca0000400000 */
[----:B------:R-:W-:-:S04]  /*1b90*/  @!P3 FSETP.GEU.AND P1, PT, R26, -126, PT ;  /* 0xc2fc00001a00b80b */ /* 0x000fc80003f2e000 */
[----:B------:R-:W-:Y:S02]  /*1ba0*/  @!P3 PLOP3.LUT P0, PT, P1, PT, PT, 0x80, 0x8 ;  /* 0x000000000008b81c */ /* 0x000fe40000f0f070 */
[----:B------:R-:W-:-:S11]  /*1bb0*/  ISETP.NE.AND P1, PT, R22, R9, PT ;  /* 0x000000091600720c */ /* 0x000fd60003f25270 */
[----:B------:R-:W-:-:S04]  /*1bc0*/  @!P0 FMUL R26, R26, 0.5 ;  /* 0x3f0000001a1a8820 */ /* 0x000fc80000400000 */
[----:B-1----:R-:W1:Y:S02]  /*1bd0*/  @!P3 MUFU.EX2 R15, R26 ;  /* 0x0000001a000fb308 */ /* 0x002e640000000800 */
[----:B-1----:R-:W-:Y:S01]  /*1be0*/  @!P0 FMUL R15, R15, R15 ;  /* 0x0000000f0f0f8220 */ /* 0x002fe20000400000 */
[----:B------:R-:W-:-:S03]  /*1bf0*/  ISETP.GE.AND P0, PT, R21, UR5, PT ;  /* 0x0000000515007c0c */ /* 0x000fc6000bf06270 */
[----:B--2---:R-:W-:-:S05]  /*1c00*/  @!P3 FFMA R15, R15, R14, R28 ;  /* 0x0000000e0f0fb223 */ /* 0x004fca000000001c */
[----:B------:R1:W-:Y:S05]  /*1c10*/  @!P3 STS [R10], R15 ;  /* 0x0000000f0a00b388 */ /* 0x0003ea0000000800 */
[----:B------:R-:W-:Y:S05]  /*1c20*/  @P0 BRA `(.L_x_13) ;  /* 0x0000000000380947 */ /* 0x000fea0003800000 */
[----:B-1----:R-:W1:Y:S01]  /*1c30*/  LDC.64 R14, c[0x0][0x390] ;  /* 0x0000e400ff0e7b82 */ /* 0x002e620000000a00 */
[----:B0-----:R-:W-:Y:S01]  /*1c40*/  IMAD R21, R21, UR7, R6 ;  /* 0x0000000715157c24 */ /* 0x001fe2000f8e0206 */
[----:B------:R-:W0:Y:S04]  /*1c50*/  LDS R20, [R20+0x1c] ;  /* 0x00001c0014147984 */ /* 0x000e280000000800 */
[----:B------:R-:W2:Y:S01]  /*1c60*/  LDS R24, [R10] ;  /* 0x000000000a187984 */ /* 0x000ea20000000800 */
[----:B-1----:R-:W-:-:S06]  /*1c70*/  IMAD.WIDE R14, R21, 0x4, R14 ;  /* 0x00000004150e7825 */ /* 0x002fcc00078e020e */
[----:B------:R-:W2:Y:S01]  /*1c80*/  LDG.E.CONSTANT R14, desc[UR8][R14.64] ;  /* 0x000000080e0e7981 */ /* 0x000ea2000c1e9900 */
[----:B0-----:R-:W-:-:S04]  /*1c90*/  FADD R21, -R11, R20 ;  /* 0x000000140b157221 */ /* 0x001fc80000000100 */
[----:B------:R-:W-:-:S05]  /*1ca0*/  FMUL R21, R21, 1.4426950216293334961 ;  /* 0x3fb8aa3b15157820 */ /* 0x000fca0000400000 */
[----:B------:R-:W-:-:S13]  /*1cb0*/  FSETP.GEU.AND P0, PT, R21, -126, PT ;  /* 0xc2fc00001500780b */ /* 0x000fda0003f0e000 */
[----:B------:R-:W-:-:S04]  /*1cc0*/  @!P0 FMUL R21, R21, 0.5 ;  /* 0x3f00000015158820 */ /* 0x000fc80000400000 */
[----:B------:R-:W0:Y:S02]  /*1cd0*/  MUFU.EX2 R23, R21 ;  /* 0x0000001500177308 */ /* 0x000e240000000800 */
[----:B0-----:R-:W-:-:S04]  /*1ce0*/  @!P0 FMUL R23, R23, R23 ;  /* 0x0000001717178220 */ /* 0x001fc80000400000 */
[----:B--2---:R-:W-:-:S05]  /*1cf0*/  FFMA R23, R23, R14, R24 ;  /* 0x0000000e17177223 */ /* 0x004fca0000000018 */
[----:B------:R2:W-:Y:S02]  /*1d00*/  STS [R10], R23 ;  /* 0x000000170a007388 */ /* 0x0005e40000000800 */
.L_x_13:
[----:B------:R-:W-:Y:S05]  /*1d10*/  @P1 BRA `(.L_x_14) ;  /* 0xfffffff400901947 */ /* 0x000fea000383ffff */
[----:B------:R-:W-:-:S07]  /*1d20*/  MOV R22, R9 ;  /* 0x0000000900167202 */ /* 0x000fce0000000f00 */
.L_x_12:
[----:B0-----:R-:W0:Y:S02]  /*1d30*/  LDCU UR7, c[0x0][0x3a4] ;  /* 0x00007480ff0777ac */ /* 0x001e240008000800 */
[----:B0-----:R-:W-:-:S04]  /*1d40*/  ULOP3.LUT UR5, UR7, 0x7, URZ, 0xc0, !UPT ;  /* 0x0000000707057892 */ /* 0x001fc8000f8ec0ff */
[----:B------:R-:W-:-:S09]  /*1d50*/  UISETP.NE.AND UP0, UPT, UR5, URZ, UPT ;  /* 0x000000ff0500728c */ /* 0x000fd2000bf05270 */
[----:B------:R-:W-:Y:S05]  /*1d60*/  BRA.U !UP0, `(.L_x_11) ;  /* 0x00000009085c7547 */ /* 0x000fea000b800000 */
[----:B------:R-:W-:-:S04]  /*1d70*/  UIADD3 UR5, UPT, UPT, UR5, -0x1, URZ ;  /* 0xffffffff05057890 */ /* 0x000fc8000fffe0ff */
[----:B------:R-:W-:-:S09]  /*1d80*/  UISETP.GE.U32.AND UP0, UPT, UR5, 0x3, UPT ;  /* 0x000000030500788c */ /* 0x000fd2000bf06070 */
[----:B------:R-:W-:Y:S05]  /*1d90*/  BRA.U !UP0, `(.L_x_15) ;  /* 0x00000005083c7547 */ /* 0x000fea000b800000 */
[----:B------:R-:W0:Y:S01]  /*1da0*/  LDCU UR5, c[0x0][0x398] ;  /* 0x00007300ff0577ac */ /* 0x000e220008000800 */
[----:B------:R-:W-:-:S05]  /*1db0*/  IMAD R21, R19, UR4, R22 ;  /* 0x0000000413157c24 */ /* 0x000fca000f8e0216 */
[----:B0-----:R-:W-:-:S13]  /*1dc0*/  ISETP.GE.AND P3, PT, R21, UR5, PT ;  /* 0x0000000515007c0c */ /* 0x001fda000bf66270 */
[----:B------:R-:W0:Y:S01]  /*1dd0*/  @!P3 LDC R25, c[0x0][0x39c] ;  /* 0x0000e700ff19bb82 */ /* 0x000e220000000800 */
[C---:B--2---:R-:W-:Y:S01]  /*1de0*/  IADD3 R23, PT, PT, R21.reuse, 0x1, RZ ;  /* 0x0000000115177810 */ /* 0x044fe20007ffe0ff */
[----:B------:R-:W-:Y:S06]  /*1df0*/  @!P3 LDS R28, [R10] ;  /* 0x000000000a1cb984 */ /* 0x000fec0000000800 */
[----:B-1----:R-:W1:Y:S01]  /*1e00*/  @!P3 LDC.64 R14, c[0x0][0x390] ;  /* 0x0000e400ff0ebb82 */ /* 0x002e620000000a00 */
[----:B0-----:R-:W-:-:S04]  /*1e10*/  @!P3 IMAD R25, R21, R25, R6 ;  /* 0x000000191519b224 */ /* 0x001fc800078e0206 */
[----:B-1----:R-:W-:-:S06]  /*1e20*/  @!P3 IMAD.WIDE R24, R25, 0x4, R14 ;  /* 0x000000041918b825 */ /* 0x002fcc00078e020e */
[----:B------:R-:W2:Y:S01]  /*1e30*/  @!P3 LDG.E.CONSTANT R24, desc[UR8][R24.64] ;  /* 0x000000081818b981 */ /* 0x000ea2000c1e9900 */
[----:B------:R-:W-:Y:S02]  /*1e40*/  ISETP.GE.AND P2, PT, R23, UR5, PT ;  /* 0x0000000517007c0c */ /* 0x000fe4000bf46270 */
[----:B------:R-:W-:-:S04]  /*1e50*/  IADD3 R15, PT, PT, R7, R22, RZ ;  /* 0x00000016070f7210 */ /* 0x000fc80007ffe0ff */
[----:B------:R-:W-:-:S05]  /*1e60*/  LEA R20, R15, R8, 0x2 ;  /* 0x000000080f147211 */ /* 0x000fca00078e10ff */
[----:B------:R-:W0:Y:S02]  /*1e70*/  @!P3 LDS R26, [R20] ;  /* 0x00000000141ab984 */ /* 0x000e240000000800 */
[----:B------:R-:W1:Y:S08]  /*1e80*/  @!P2 LDC R27, c[0x0][0x39c] ;  /* 0x0000e700ff1bab82 */ /* 0x000e700000000800 */
[----:B------:R-:W3:Y:S01]  /*1e90*/  @!P2 LDC.64 R14, c[0x0][0x390] ;  /* 0x0000e400ff0eab82 */ /* 0x000ee20000000a00 */
[----:B-1----:R-:W-:-:S04]  /*1ea0*/  @!P2 IMAD R23, R23, R27, R6 ;  /* 0x0000001b1717a224 */ /* 0x002fc800078e0206 */
[----:B---3--:R-:W-:-:S05]  /*1eb0*/  @!P2 IMAD.WIDE R14, R23, 0x4, R14 ;  /* 0x00000004170ea825 */ /* 0x008fca00078e020e */
[----:B------:R1:W3:Y:S01]  /*1ec0*/  @!P2 LDG.E.CONSTANT R23, desc[UR8][R14.64] ;  /* 0x000000080e17a981 */ /* 0x0002e2000c1e9900 */
[----:B0-----:R-:W-:Y:S01]  /*1ed0*/  @!P3 FADD R26, -R11, R26 ;  /* 0x0000001a0b1ab221 */ /* 0x001fe20000000100 */
[----:B------:R-:W-:Y:S02]  /*1ee0*/  PLOP3.LUT P0, PT, PT, PT, PT, 0x80, 0x8 ;  /* 0x000000000008781c */ /* 0x000fe40003f0f070 */
[----:B------:R-:W-:Y:S01]  /*1ef0*/  IADD3 R27, PT, PT, R21, 0x2, RZ ;  /* 0x00000002151b7810 */ /* 0x000fe20007ffe0ff */
[----:B------:R-:W-:-:S05]  /*1f00*/  @!P3 FMUL R26, R26, 1.4426950216293334961 ;  /* 0x3fb8aa3b1a1ab820 */ /* 0x000fca0000400000 */
[----:B------:R-:W-:-:S04]  /*1f10*/  @!P3 FSETP.GEU.AND P1, PT, R26, -126, PT ;  /* 0xc2fc00001a00b80b */ /* 0x000fc80003f2e000 */
[----:B------:R-:W-:Y:S02]  /*1f20*/  @!P3 PLOP3.LUT P0, PT, P1, PT, PT, 0x80, 0x8 ;  /* 0x000000000008b81c */ /* 0x000fe40000f0f070 */
[----:B------:R-:W-:-:S11]  /*1f30*/  ISETP.GE.AND P1, PT, R27, UR5, PT ;  /* 0x000000051b007c0c */ /* 0x000fd6000bf26270 */
[----:B------:R-:W-:Y:S02]  /*1f40*/  @!P0 FMUL R26, R26, 0.5 ;  /* 0x3f0000001a1a8820 */ /* 0x000fe40000400000 */
[----:B-1----:R-:W0:Y:S02]  /*1f50*/  @!P1 LDC.64 R14, c[0x0][0x390] ;  /* 0x0000e400ff0e9b82 */ /* 0x002e240000000a00 */
[----:B------:R-:W1:Y:S02]  /*1f60*/  @!P3 MUFU.EX2 R25, R26 ;  /* 0x0000001a0019b308 */ /* 0x000e640000000800 */
[----:B-1----:R-:W-:Y:S01]  /*1f70*/  @!P0 FMUL R25, R25, R25 ;  /* 0x0000001919198220 */ /* 0x002fe20000400000 */
[----:B------:R-:W-:-:S03]  /*1f80*/  PLOP3.LUT P0, PT, PT, PT, PT, 0x80, 0x8 ;  /* 0x000000000008781c */ /* 0x000fc60003f0f070 */
[----:B--2---:R-:W-:Y:S02]  /*1f90*/  @!P3 FFMA R25, R25, R24, R28 ;  /* 0x000000181919b223 */ /* 0x004fe4000000001c */
[----:B------:R-:W1:Y:S02]  /*1fa0*/  @!P1 LDC R24, c[0x0][0x39c] ;  /* 0x0000e700ff189b82 */ /* 0x000e640000000800 */
[----:B-1----:R-:W-:-:S04]  /*1fb0*/  @!P1 IMAD R27, R27, R24, R6 ;  /* 0x000000181b1b9224 */ /* 0x002fc800078e0206 */
[----:B0-----:R-:W-:-:S06]  /*1fc0*/  @!P1 IMAD.WIDE R14, R27, 0x4, R14 ;  /* 0x000000041b0e9825 */ /* 0x001fcc00078e020e */
[----:B------:R0:W2:Y:S01]  /*1fd0*/  @!P1 LDG.E.CONSTANT R14, desc[UR8][R14.64] ;  /* 0x000000080e0e9981 */ /* 0x0000a2000c1e9900 */
[----:B------:R-:W-:-:S03]  /*1fe0*/  IADD3 R21, PT, PT, R21, 0x3, RZ ;  /* 0x0000000315157810 */ /* 0x000fc60007ffe0ff */
[----:B------:R-:W-:Y:S04]  /*1ff0*/  @!P3 STS [R10], R25 ;  /* 0x000000190a00b388 */ /* 0x000fe80000000800 */
[----:B------:R-:W1:Y:S04]  /*2000*/  @!P2 LDS R24, [R20+0x4] ;  /* 0x000004001418a984 */ /* 0x000e680000000800 */
[----:B------:R-:W3:Y:S01]  /*2010*/  @!P2 LDS R27, [R10] ;  /* 0x000000000a1ba984 */ /* 0x000ee20000000800 */
[----:B-1----:R-:W-:-:S04]  /*2020*/  @!P2 FADD R24, -R11, R24 ;  /* 0x000000180b18a221 */ /* 0x002fc80000000100 */
[----:B------:R-:W-:-:S05]  /*2030*/  @!P2 FMUL R24, R24, 1.4426950216293334961 ;  /* 0x3fb8aa3b1818a820 */ /* 0x000fca0000400000 */
[----:B------:R-:W-:-:S04]  /*2040*/  @!P2 FSETP.GEU.AND P3, PT, R24, -126, PT ;  /* 0xc2fc00001800a80b */ /* 0x000fc80003f6e000 */
[----:B------:R-:W-:-:S13]  /*2050*/  @!P2 PLOP3.LUT P0, PT, P3, PT, PT, 0x80, 0x8 ;  /* 0x000000000008a81c */ /* 0x000fda0001f0f070 */
[----:B------:R-:W-:-:S04]  /*2060*/  @!P0 FMUL R24, R24, 0.5 ;  /* 0x3f00000018188820 */ /* 0x000fc80000400000 */
[----:B------:R-:W1:Y:S02]  /*2070*/  @!P2 MUFU.EX2 R26, R24 ;  /* 0x00000018001aa308 */ /* 0x000e640000000800 */
[----:B-1----:R-:W-:Y:S01]  /*2080*/  @!P0 FMUL R26, R26, R26 ;  /* 0x0000001a1a1a8220 */ /* 0x002fe20000400000 */
[----:B------:R-:W-:-:S03]  /*2090*/  PLOP3.LUT P0, PT, PT, PT, PT, 0x80, 0x8 ;  /* 0x000000000008781c */ /* 0x000fc60003f0f070 */
[----:B---3--:R-:W-:-:S05]  /*20a0*/  @!P2 FFMA R23, R26, R23, R27 ;  /* 0x000000171a17a223 */ /* 0x008fca000000001b */
[----:B------:R-:W-:Y:S04]  /*20b0*/  @!P2 STS [R10], R23 ;  /* 0x000000170a00a388 */ /* 0x000fe80000000800 */
[----:B------:R-:W1:Y:S04]  /*20c0*/  @!P1 LDS R26, [R20+0x8] ;  /* 0x00000800141a9984 */ /* 0x000e680000000800 */
[----:B------:R-:W2:Y:S01]  /*20d0*/  @!P1 LDS R28, [R10] ;  /* 0x000000000a1c9984 */ /* 0x000ea20000000800 */
[----:B-1----:R-:W-:-:S04]  /*20e0*/  @!P1 FADD R26, -R11, R26 ;  /* 0x0000001a0b1a9221 */ /* 0x002fc80000000100 */
[----:B------:R-:W-:-:S05]  /*20f0*/  @!P1 FMUL R26, R26, 1.4426950216293334961 ;  /* 0x3fb8aa3b1a1a9820 */ /* 0x000fca0000400000 */
[----:B------:R-:W-:-:S04]  /*2100*/  @!P1 FSETP.GEU.AND P2, PT, R26, -126, PT ;  /* 0xc2fc00001a00980b */ /* 0x000fc80003f4e000 */
[----:B------:R-:W-:-:S13]  /*2110*/  @!P1 PLOP3.LUT P0, PT, P2, PT, PT, 0x80, 0x8 ;  /* 0x000000000008981c */ /* 0x000fda000170f070 */
[----:B------:R-:W-:-:S04]  /*2120*/  @!P0 FMUL R26, R26, 0.5 ;  /* 0x3f0000001a1a8820 */ /* 0x000fc80000400000 */
[----:B0-----:R-:W0:Y:S02]  /*2130*/  @!P1 MUFU.EX2 R15, R26 ;  /* 0x0000001a000f9308 */ /* 0x001e240000000800 */
[----:B0-----:R-:W-:Y:S01]  /*2140*/  @!P0 FMUL R15, R15, R15 ;  /* 0x0000000f0f0f8220 */ /* 0x001fe20000400000 */
[----:B------:R-:W-:-:S03]  /*2150*/  ISETP.GE.AND P0, PT, R21, UR5, PT ;  /* 0x0000000515007c0c */ /* 0x000fc6000bf06270 */
[----:B--2---:R-:W-:-:S05]  /*2160*/  @!P1 FFMA R15, R15, R14, R28 ;  /* 0x0000000e0f0f9223 */ /* 0x004fca000000001c */
[----:B------:R0:W-:Y:S05]  /*2170*/  @!P1 STS [R10], R15 ;  /* 0x0000000f0a009388 */ /* 0x0001ea0000000800 */
[----:B------:R-:W-:Y:S05]  /*2180*/  @P0 BRA `(.L_x_16) ;  /* 0x00000000003c0947 */ /* 0x000fea0003800000 */
[----:B0-----:R-:W0:Y:S01]  /*2190*/  LDC.64 R14, c[0x0][0x390] ;  /* 0x0000e400ff0e7b82 */ /* 0x001e220000000a00 */
[----:B------:R-:W1:Y:S01]  /*21a0*/  LDCU UR5, c[0x0][0x39c] ;  /* 0x00007380ff0577ac */ /* 0x000e620008000800 */
[----:B------:R-:W2:Y:S04]  /*21b0*/  LDS R20, [R20+0xc] ;  /* 0x00000c0014147984 */ /* 0x000ea80000000800 */
[----:B------:R-:W3:Y:S01]  /*21c0*/  LDS R24, [R10] ;  /* 0x000000000a187984 */ /* 0x000ee20000000800 */
[----:B-1----:R-:W-:-:S04]  /*21d0*/  IMAD R21, R21, UR5, R6 ;  /* 0x0000000515157c24 */ /* 0x002fc8000f8e0206 */
[----:B0-----:R-:W-:-:S06]  /*21e0*/  IMAD.WIDE R14, R21, 0x4, R14 ;  /* 0x00000004150e7825 */ /* 0x001fcc00078e020e */
[----:B------:R-:W3:Y:S01]  /*21f0*/  LDG.E.CONSTANT R14, desc[UR8][R14.64] ;  /* 0x000000080e0e7981 */ /* 0x000ee2000c1e9900 */
[----:B--2---:R-:W-:-:S04]  /*2200*/  FADD R21, -R11, R20 ;  /* 0x000000140b157221 */ /* 0x004fc80000000100 */
[----:B------:R-:W-:-:S05]  /*2210*/  FMUL R21, R21, 1.4426950216293334961 ;  /* 0x3fb8aa3b15157820 */ /* 0x000fca0000400000 */
[----:B------:R-:W-:-:S13]  /*2220*/  FSETP.GEU.AND P0, PT, R21, -126, PT ;  /* 0xc2fc00001500780b */ /* 0x000fda0003f0e000 */
[----:B------:R-:W-:-:S04]  /*2230*/  @!P0 FMUL R21, R21, 0.5 ;  /* 0x3f00000015158820 */ /* 0x000fc80000400000 */
[----:B------:R-:W0:Y:S02]  /*2240*/  MUFU.EX2 R23, R21 ;  /* 0x0000001500177308 */ /* 0x000e240000000800 */
[----:B0-----:R-:W-:-:S04]  /*2250*/  @!P0 FMUL R23, R23, R23 ;  /* 0x0000001717178220 */ /* 0x001fc80000400000 */
[----:B---3--:R-:W-:-:S05]  /*2260*/  FFMA R23, R23, R14, R24 ;  /* 0x0000000e17177223 */ /* 0x008fca0000000018 */
[----:B------:R1:W-:Y:S02]  /*2270*/  STS [R10], R23 ;  /* 0x000000170a007388 */ /* 0x0003e40000000800 */
.L_x_16:
[----:B------:R-:W-:-:S07]  /*2280*/  IADD3 R22, PT, PT, R22, 0x4, RZ ;  /* 0x0000000416167810 */ /* 0x000fce0007ffe0ff */
.L_x_15:
[----:B------:R-:W-:-:S04]  /*2290*/  ULOP3.LUT UR7, UR7, 0x3, URZ, 0xc0, !UPT ;  /* 0x0000000307077892 */ /* 0x000fc8000f8ec0ff */
[----:B------:R-:W-:-:S09]  /*22a0*/  UISETP.NE.AND UP0, UPT, UR7, URZ, UPT ;  /* 0x000000ff0700728c */ /* 0x000fd2000bf05270 */
[----:B------:R-:W-:Y:S05]  /*22b0*/  BRA.U !UP0, `(.L_x_11) ;  /* 0x0000000508087547 */ /* 0x000fea000b800000 */
[----:B------:R-:W-:-:S09]  /*22c0*/  UISETP.NE.AND UP0, UPT, UR7, 0x1, UPT ;  /* 0x000000010700788c */ /* 0x000fd2000bf05270 */
[----:B------:R-:W-:Y:S05]  /*22d0*/  BRA.U !UP0, `(.L_x_17) ;  /* 0x0000000108a47547 */ /* 0x000fea000b800000 */
[----:B------:R-:W3:Y:S01]  /*22e0*/  LDCU UR5, c[0x0][0x398] ;  /* 0x00007300ff0577ac */ /* 0x000ee20008000800 */
[----:B------:R-:W-:-:S05]  /*22f0*/  IMAD R21, R19, UR4, R22 ;  /* 0x0000000413157c24 */ /* 0x000fca000f8e0216 */
[----:B---3--:R-:W-:-:S13]  /*2300*/  ISETP.GE.AND P1, PT, R21, UR5, PT ;  /* 0x0000000515007c0c */ /* 0x008fda000bf26270 */
[----:B-12---:R-:W1:Y:S08]  /*2310*/  @!P1 LDC R23, c[0x0][0x39c] ;  /* 0x0000e700ff179b82 */ /* 0x006e700000000800 */
[----:B0-----:R-:W0:Y:S01]  /*2320*/  @!P1 LDC.64 R14, c[0x0][0x390] ;  /* 0x0000e400ff0e9b82 */ /* 0x001e220000000a00 */
[----:B-1----:R-:W-:-:S04]  /*2330*/  @!P1 IMAD R23, R21, R23, R6 ;  /* 0x0000001715179224 */ /* 0x002fc800078e0206 */
[----:B0-----:R-:W-:-:S06]  /*2340*/  @!P1 IMAD.WIDE R14, R23, 0x4, R14 ;  /* 0x00000004170e9825 */ /* 0x001fcc00078e020e */
[----:B------:R0:W2:Y:S01]  /*2350*/  @!P1 LDG.E.CONSTANT R15, desc[UR8][R14.64] ;  /* 0x000000080e0f9981 */ /* 0x0000a2000c1e9900 */
[----:B------:R-:W-:Y:S02]  /*2360*/  IADD3 R23, PT, PT, R7, R22, RZ ;  /* 0x0000001607177210 */ /* 0x000fe40007ffe0ff */
[----:B------:R-:W-:Y:S02]  /*2370*/  PLOP3.LUT P0, PT, PT, PT, PT, 0x80, 0x8 ;  /* 0x000000000008781c */ /* 0x000fe40003f0f070 */
[----:B------:R-:W-:Y:S02]  /*2380*/  LEA R20, R23, R8, 0x2 ;  /* 0x0000000817147211 */ /* 0x000fe400078e10ff */
[----:B------:R-:W-:Y:S01]  /*2390*/  @!P1 LDS R23, [R10] ;  /* 0x000000000a179984 */ /* 0x000fe20000000800 */
[----:B------:R-:W-:-:S03]  /*23a0*/  IADD3 R21, PT, PT, R21, 0x1, RZ ;  /* 0x0000000115157810 */ /* 0x000fc60007ffe0ff */
[----:B------:R-:W1:Y:S02]  /*23b0*/  @!P1 LDS R24, [R20] ;  /* 0x0000000014189984 */ /* 0x000e640000000800 */
        /* <DEDUP_REMOVED lines=26> */
.L_x_18:
[----:B------:R-:W-:-:S07]  /*2560*/  IADD3 R22, PT, PT, R22, 0x2, RZ ;  /* 0x0000000216167810 */ /* 0x000fce0007ffe0ff */
.L_x_17:
[----:B------:R-:W-:-:S13]  /*2570*/  LOP3.LUT P0, RZ, R19, 0x1, RZ, 0xc0, !PT ;  /* 0x0000000113ff7812 */ /* 0x000fda000780c0ff */
[----:B------:R-:W-:Y:S05]  /*2580*/  @!P0 BRA `(.L_x_11) ;  /* 0x0000000000548947 */ /* 0x000fea0003800000 */
[----:B------:R-:W3:Y:S01]  /*2590*/  LDCU UR5, c[0x0][0x398] ;  /* 0x00007300ff0577ac */ /* 0x000ee20008000800 */
[----:B------:R-:W-:-:S05]  /*25a0*/  IMAD R19, R19, UR4, R22 ;  /* 0x0000000413137c24 */ /* 0x000fca000f8e0216 */
[----:B---3--:R-:W-:-:S13]  /*25b0*/  ISETP.GE.AND P0, PT, R19, UR5, PT ;  /* 0x0000000513007c0c */ /* 0x008fda000bf06270 */
[----:B------:R-:W-:Y:S05]  /*25c0*/  @P0 BRA `(.L_x_11) ;  /* 0x0000000000440947 */ /* 0x000fea0003800000 */
[----:B01----:R-:W0:Y:S01]  /*25d0*/  LDC.64 R14, c[0x0][0x390] ;  /* 0x0000e400ff0e7b82 */ /* 0x003e220000000a00 */
[----:B------:R-:W1:Y:S02]  /*25e0*/  LDCU UR5, c[0x0][0x39c] ;  /* 0x00007380ff0577ac */ /* 0x000e640008000800 */
[----:B-1----:R-:W-:-:S04]  /*25f0*/  IMAD R19, R19, UR5, R6 ;  /* 0x0000000513137c24 */ /* 0x002fc8000f8e0206 */
[----:B0-----:R-:W-:-:S06]  /*2600*/  IMAD.WIDE R14, R19, 0x4, R14 ;  /* 0x00000004130e7825 */ /* 0x001fcc00078e020e */
[----:B------:R-:W3:Y:S01]  /*2610*/  LDG.E.CONSTANT R14, desc[UR8][R14.64] ;  /* 0x000000080e0e7981 */ /* 0x000ee2000c1e9900 */
[----:B------:R-:W-:-:S03]  /*2620*/  IADD3 R19, PT, PT, R7, R22, RZ ;  /* 0x0000001607137210 */ /* 0x000fc60007ffe0ff */
[----:B------:R-:W-:Y:S01]  /*2630*/  LDS R22, [R10] ;  /* 0x000000000a167984 */ /* 0x000fe20000000800 */
[----:B------:R-:W-:-:S05]  /*2640*/  LEA R19, R19, R8, 0x2 ;  /* 0x0000000813137211 */ /* 0x000fca00078e10ff */
[----:B------:R-:W0:Y:S02]  /*2650*/  LDS R20, [R19] ;  /* 0x0000000013147984 */ /* 0x000e240000000800 */
[----:B0-----:R-:W-:-:S04]  /*2660*/  FADD R20, -R11, R20 ;  /* 0x000000140b147221 */ /* 0x001fc80000000100 */
[----:B------:R-:W-:-:S05]  /*2670*/  FMUL R20, R20, 1.4426950216293334961 ;  /* 0x3fb8aa3b14147820 */ /* 0x000fca0000400000 */
[----:B------:R-:W-:-:S13]  /*2680*/  FSETP.GEU.AND P0, PT, R20, -126, PT ;  /* 0xc2fc00001400780b */ /* 0x000fda0003f0e000 */
[----:B------:R-:W-:-:S04]  /*2690*/  @!P0 FMUL R20, R20, 0.5 ;  /* 0x3f00000014148820 */ /* 0x000fc80000400000 */
[----:B------:R-:W0:Y:S02]  /*26a0*/  MUFU.EX2 R21, R20 ;  /* 0x0000001400157308 */ /* 0x000e240000000800 */
[----:B0-----:R-:W-:-:S04]  /*26b0*/  @!P0 FMUL R21, R21, R21 ;  /* 0x0000001515158220 */ /* 0x001fc80000400000 */
[----:B---3--:R-:W-:-:S05]  /*26c0*/  FFMA R21, R21, R14, R22 ;  /* 0x0000000e15157223 */ /* 0x008fca0000000016 */
[----:B------:R3:W-:Y:S02]  /*26d0*/  STS [R10], R21 ;  /* 0x000000150a007388 */ /* 0x0007e40000000800 */
.L_x_11:
[----:B------:R-:W-:Y:S01]  /*26e0*/  FADD R14, -R11, R18 ;  /* 0x000000120b0e7221 */ /* 0x000fe20000000100 */
[----:B------:R-:W-:Y:S01]  /*26f0*/  UIADD3 UR4, UPT, UPT, UR4, 0x1, URZ ;  /* 0x0000000104047890 */ /* 0x000fe2000fffe0ff */
[----:B------:R-:W4:Y:S02]  /*2700*/  LDS R18, [R10] ;  /* 0x000000000a127984 */ /* 0x000f240000000800 */
[----:B------:R-:W-:Y:S01]  /*2710*/  FMUL R14, R14, 1.4426950216293334961 ;  /* 0x3fb8aa3b0e0e7820 */ /* 0x000fe20000400000 */
[----:B------:R-:W-:Y:S02]  /*2720*/  BAR.SYNC.DEFER_BLOCKING 0x0 ;  /* 0x0000000000007b1d */ /* 0x000fe40000010000 */
[----:B------:R-:W-:Y:S02]  /*2730*/  ISETP.NE.AND P1, PT, R2, UR4, PT ;  /* 0x0000000402007c0c */ /* 0x000fe4000bf25270 */
[----:B------:R-:W-:-:S13]  /*2740*/  FSETP.GEU.AND P0, PT, R14, -126, PT ;  /* 0xc2fc00000e00780b */ /* 0x000fda0003f0e000 */
[----:B------:R-:W-:-:S04]  /*2750*/  @!P0 FMUL R14, R14, 0.5 ;  /* 0x3f0000000e0e8820 */ /* 0x000fc80000400000 */
[----:B01----:R-:W0:Y:S02]  /*2760*/  MUFU.EX2 R15, R14 ;  /* 0x0000000e000f7308 */ /* 0x003e240000000800 */
[----:B0-----:R-:W-:-:S04]  /*2770*/  @!P0 FMUL R15, R15, R15 ;  /* 0x0000000f0f0f8220 */ /* 0x001fc80000400000 */
[----:B----4-:R-:W-:Y:S01]  /*2780*/  FFMA R4, R15, R4, R18 ;  /* 0x000000040f047223 */ /* 0x010fe20000000012 */
[----:B------:R-:W-:Y:S06]  /*2790*/  @P1 BRA `(.L_x_19) ;  /* 0xffffffdc00101947 */ /* 0x000fec000383ffff */
.L_x_0:
[----:B------:R-:W0:Y:S02]  /*27a0*/  LDCU.64 UR10, c[0x0][0x398] ;  /* 0x00007300ff0a77ac */ /* 0x000e240008000a00 */
[----:B0-----:R-:W-:-:S04]  /*27b0*/  ISETP.GE.AND P0, PT, R6, UR11, PT ;  /* 0x0000000b06007c0c */ /* 0x001fc8000bf06270 */
[----:B------:R-:W-:-:S13]  /*27c0*/  ISETP.GE.OR P0, PT, R5, UR10, P0 ;  /* 0x0000000a05007c0c */ /* 0x000fda0008706670 */
[----:B------:R-:W-:Y:S05]  /*27d0*/  @P0 EXIT ;  /* 0x000000000000094d */ /* 0x000fea0003800000 */
[----:B------:R-:W-:Y:S01]  /*27e0*/  MOV R0, R3 ;  /* 0x0000000300007202 */ /* 0x000fe20000000f00 */
[----:B------:R-:W-:Y:S01]  /*27f0*/  HFMA2 R7, -RZ, RZ, 1.875, 0 ;  /* 0x3f800000ff077431 */ /* 0x000fe200000001ff */
[----:B------:R-:W0:Y:S01]  /*2800*/  LDC.64 R2, c[0x0][0x3a8] ;  /* 0x0000ea00ff027b82 */ /* 0x000e220000000a00 */
[----:B------:R-:W-:Y:S01]  /*2810*/  IMAD R5, R5, UR11, R6 ;  /* 0x0000000b05057c24 */ /* 0x000fe2000f8e0206 */
[----:B------:R-:W-:-:S04]  /*2820*/  FSETP.GEU.AND P0, PT, |R0|, 1.175494350822287508e-38, PT ;  /* 0x008000000000780b */ /* 0x000fc80003f0e200 */
[----:B------:R-:W-:-:S09]  /*2830*/  FSEL R7, R7, 16777216, P0 ;  /* 0x4b80000007077808 */ /* 0x000fd20000000000 */
[----:B------:R-:W-:-:S06]  /*2840*/  @!P0 FMUL R0, R0, 16777216 ;  /* 0x4b80000000008820 */ /* 0x000fcc0000400000 */
[----:B------:R-:W1:Y:S01]  /*2850*/  MUFU.RCP R0, R0 ;  /* 0x0000000000007308 */ /* 0x000e620000001000 */
[----:B0-----:R-:W-:-:S04]  /*2860*/  IMAD.WIDE R2, R5, 0x4, R2 ;  /* 0x0000000405027825 */ /* 0x001fc800078e0202 */
[----:B-1----:R-:W-:-:S04]  /*2870*/  FMUL R7, R0, R7 ;  /* 0x0000000700077220 */ /* 0x002fc80000400000 */
[----:B------:R-:W-:-:S05]  /*2880*/  FMUL R7, R7, R4 ;  /* 0x0000000407077220 */ /* 0x000fca0000400000 */
[----:B------:R-:W-:Y:S01]  /*2890*/  STG.E desc[UR8][R2.64], R7 ;  /* 0x0000000702007986 */ /* 0x000fe2000c101908 */
[----:B------:R-:W-:Y:S05]  /*28a0*/  EXIT ;  /* 0x000000000000794d */ /* 0x000fea0003800000 */
.L_x_20:
[----:B------:R-:W-:-:S00]  /*28b0*/  BRA `(.L_x_20) ;  /* 0xfffffffc00fc7947 */ /* 0x000fc0000383ffff */
[----:B------:R-:W-:-:S00]  /*28c0*/  NOP ;  /* 0x0000000000007918 */ /* 0x000fc00000000000 */
        /* <DEDUP_REMOVED lines=11> */
.L_x_21:


//--------------------- .nv.shared._Z12attention_v1PKfS0_S0_iiiiPf --------------------------
	.section	.nv.shared._Z12attention_v1PKfS0_S0_iiiiPf,"aw",@nobits
	.sectionflags	@""
	.align	16
	.zero		1024


//--------------------- .nv.shared.reserved.0     --------------------------
	.section	.nv.shared.reserved.0,"aw",@nobits
	.weak		__nv_reservedSMEM_offset_0_alias
	.size		__nv_reservedSMEM_offset_0_alias, 0, 64
	.other		__nv_reservedSMEM_offset_0_alias,@"STO_CUDA_RESERVED_SHARED STV_DEFAULT"
__nv_reservedSMEM_offset_0_alias:
	.zero		0
	.zero		64


//--------------------- .nv.global                --------------------------
	.section	.nv.global,"aw",@nobits
.nv.global:
	.type		_ZN34_INTERNAL_12d3318c_4_k_cu_adcd353c4cuda3std3__48in_placeE,@object
	.size		_ZN34_INTERNAL_12d3318c_4_k_cu_adcd353c4cuda3std3__48in_placeE,(_ZN34_INTERNAL_12d3318c_4_k_cu_adcd353c4cuda3std6ranges3__45__cpo8distanceE - _ZN34_INTERNAL_12d3318c_4_k_cu_adcd353c4cuda3std3__48in_placeE)
_ZN34_INTERNAL_12d3318c_4_k_cu_adcd353c4cuda3std3__48in_placeE:
	.zero		1
	.type		_ZN34_INTERNAL_12d3318c_4_k_cu_adcd353c4cuda3std6ranges3__45__cpo8distanceE,@object
	.size		_ZN34_INTERNAL_12d3318c_4_k_cu_adcd353c4cuda3std6ranges3__45__cpo8distanceE,(_ZN34_INTERNAL_12d3318c_4_k_cu_adcd353c4cuda3std3__45__cpo6cbeginE - _ZN34_INTERNAL_12d3318c_4_k_cu_adcd353c4cuda3std6ranges3__45__cpo8distanceE)
_ZN34_INTERNAL_12d3318c_4_k_cu_adcd353c4cuda3std6ranges3__45__cpo8distanceE:
	.zero		1
	.type		_ZN34_INTERNAL_12d3318c_4_k_cu_adcd353c4cuda3std3__45__cpo6cbeginE,@object
	.size		_ZN34_INTERNAL_12d3318c_4_k_cu_adcd353c4cuda3std3__45__cpo6cbeginE,(_ZN34_INTERNAL_12d3318c_4_k_cu_adcd353c4cuda3std6ranges3__45__cpo7advanceE - _ZN34_INTERNAL_12d3318c_4_k_cu_adcd353c4cuda3std3__45__cpo6cbeginE)
_ZN34_INTERNAL_12d3318c_4_k_cu_adcd353c4cuda3std3__45__cpo6cbeginE:
	.zero		1
	.type		_ZN34_INTERNAL_12d3318c_4_k_cu_adcd353c4cuda3std6ranges3__45__cpo7advanceE,@object
	.size		_ZN34_INTERNAL_12d3318c_4_k_cu_adcd353c4cuda3std6ranges3__45__cpo7advanceE,(_ZN34_INTERNAL_12d3318c_4_k_cu_adcd353c4cuda3std3__45__cpo7crbeginE - _ZN34_INTERNAL_12d3318c_4_k_cu_adcd353c4cuda3std6ranges3__45__cpo7advanceE)
_ZN34_INTERNAL_12d3318c_4_k_cu_adcd353c4cuda3std6ranges3__45__cpo7advanceE:
	.zero		1
	.type		_ZN34_INTERNAL_12d3318c_4_k_cu_adcd353c4cuda3std3__45__cpo7crbeginE,@object
	.size		_ZN34_INTERNAL_12d3318c_4_k_cu_adcd353c4cuda3std3__45__cpo7crbeginE,(_ZN34_INTERNAL_12d3318c_4_k_cu_adcd353c4cuda3std6ranges3__45__cpo4dataE - _ZN34_INTERNAL_12d3318c_4_k_cu_adcd353c4cuda3std3__45__cpo7crbeginE)
_ZN34_INTERNAL_12d3318c_4_k_cu_adcd353c4cuda3std3__45__cpo7crbeginE:
	.zero		1
	.type		_ZN34_INTERNAL_12d3318c_4_k_cu_adcd353c4cuda3std6ranges3__45__cpo4dataE,@object
	.size		_ZN34_INTERNAL_12d3318c_4_k_cu_adcd353c4cuda3std6ranges3__45__cpo4dataE,(_ZN34_INTERNAL_12d3318c_4_k_cu_adcd353c4cuda3std6ranges3__45__cpo5beginE - _ZN34_INTERNAL_12d3318c_4_k_cu_adcd353c4cuda3std6ranges3__45__cpo4dataE)
_ZN34_INTERNAL_12d3318c_4_k_cu_adcd353c4cuda3std6ranges3__45__cpo4dataE:
	.zero		1
	.type		_ZN34_INTERNAL_12d3318c_4_k_cu_adcd353c4cuda3std6ranges3__45__cpo5beginE,@object
	.size		_ZN34_INTERNAL_12d3318c_4_k_cu_adcd353c4cuda3std6ranges3__45__cpo5beginE,(_ZN34_INTERNAL_12d3318c_4_k_cu_adcd353c4cuda3std3__436_GLOBAL__N__12d3318c_4_k_cu_adcd353c6ignoreE - _ZN34_INTERNAL_12d3318c_4_k_cu_adcd353c4cuda3std6ranges3__45__cpo5beginE)
_ZN34_INTERNAL_12d3318c_4_k_cu_adcd353c4cuda3std6ranges3__45__cpo5beginE:
	.zero		1
	.type		_ZN34_INTERNAL_12d3318c_4_k_cu_adcd353c4cuda3std3__436_GLOBAL__N__12d3318c_4_k_cu_adcd353c6ignoreE,@object
	.size		_ZN34_INTERNAL_12d3318c_4_k_cu_adcd353c4cuda3std3__436_GLOBAL__N__12d3318c_4_k_cu_adcd353c6ignoreE,(_ZN34_INTERNAL_12d3318c_4_k_cu_adcd353c4cuda3std6ranges3__45__cpo4sizeE - _ZN34_INTERNAL_12d3318c_4_k_cu_adcd353c4cuda3std3__436_GLOBAL__N__12d3318c_4_k_cu_adcd353c6ignoreE)
_ZN34_INTERNAL_12d3318c_4_k_cu_adcd353c4cuda3std3__436_GLOBAL__N__12d3318c_4_k_cu_adcd353c6ignoreE:
	.zero		1
	.type		_ZN34_INTERNAL_12d3318c_4_k_cu_adcd353c4cuda3std6ranges3__45__cpo4sizeE,@object
	.size		_ZN34_INTERNAL_12d3318c_4_k_cu_adcd353c4cuda3std6ranges3__45__cpo4sizeE,(_ZN34_INTERNAL_12d3318c_4_k_cu_adcd353c4cuda3std3__45__cpo5beginE - _ZN34_INTERNAL_12d3318c_4_k_cu_adcd353c4cuda3std6ranges3__45__cpo4sizeE)
_ZN34_INTERNAL_12d3318c_4_k_cu_adcd353c4cuda3std6ranges3__45__cpo4sizeE:
	.zero		1
	.type		_ZN34_INTERNAL_12d3318c_4_k_cu_adcd353c4cuda3std3__45__cpo5beginE,@object
	.size		_ZN34_INTERNAL_12d3318c_4_k_cu_adcd353c4cuda3std3__45__cpo5beginE,(_ZN34_INTERNAL_12d3318c_4_k_cu_adcd353c4cuda3std6ranges3__45__cpo6cbeginE - _ZN34_INTERNAL_12d3318c_4_k_cu_adcd353c4cuda3std3__45__cpo5beginE)
_ZN34_INTERNAL_12d3318c_4_k_cu_adcd353c4cuda3std3__45__cpo5beginE:
	.zero		1
	.type		_ZN34_INTERNAL_12d3318c_4_k_cu_adcd353c4cuda3std6ranges3__45__cpo6cbeginE,@object
	.size		_ZN34_INTERNAL_12d3318c_4_k_cu_adcd353c4cuda3std6ranges3__45__cpo6cbeginE,(_ZN34_INTERNAL_12d3318c_4_k_cu_adcd353c4cuda3std3__45__cpo6rbeginE - _ZN34_INTERNAL_12d3318c_4_k_cu_adcd353c4cuda3std6ranges3__45__cpo6cbeginE)
_ZN34_INTERNAL_12d3318c_4_k_cu_adcd353c4cuda3std6ranges3__45__cpo6cbeginE:
	.zero		1
	.type		_ZN34_INTERNAL_12d3318c_4_k_cu_adcd353c4cuda3std3__45__cpo6rbeginE,@object
	.size		_ZN34_INTERNAL_12d3318c_4_k_cu_adcd353c4cuda3std3__45__cpo6rbeginE,(_ZN34_INTERNAL_12d3318c_4_k_cu_adcd353c4cuda3std6ranges3__45__cpo4nextE - _ZN34_INTERNAL_12d3318c_4_k_cu_adcd353c4cuda3std3__45__cpo6rbeginE)
_ZN34_INTERNAL_12d3318c_4_k_cu_adcd353c4cuda3std3__45__cpo6rbeginE:
	.zero		1
	.type		_ZN34_INTERNAL_12d3318c_4_k_cu_adcd353c4cuda3std6ranges3__45__cpo4nextE,@object
	.size		_ZN34_INTERNAL_12d3318c_4_k_cu_adcd353c4cuda3std6ranges3__45__cpo4nextE,(_ZN34_INTERNAL_12d3318c_4_k_cu_adcd353c4cuda3std6ranges3__45__cpo4swapE - _ZN34_INTERNAL_12d3318c_4_k_cu_adcd353c4cuda3std6ranges3__45__cpo4nextE)
_ZN34_INTERNAL_12d3318c_4_k_cu_adcd353c4cuda3std6ranges3__45__cpo4nextE:
	.zero		1
	.type		_ZN34_INTERNAL_12d3318c_4_k_cu_adcd353c4cuda3std6ranges3__45__cpo4swapE,@object
	.size		_ZN34_INTERNAL_12d3318c_4_k_cu_adcd353c4cuda3std6ranges3__45__cpo4swapE,(_ZN34_INTERNAL_12d3318c_4_k_cu_adcd353c4cuda3std3__420unreachable_sentinelE - _ZN34_INTERNAL_12d3318c_4_k_cu_adcd353c4cuda3std6ranges3__45__cpo4swapE)
_ZN34_INTERNAL_12d3318c_4_k_cu_adcd353c4cuda3std6ranges3__45__cpo4swapE:
	.zero		1
	.type		_ZN34_INTERNAL_12d3318c_4_k_cu_adcd353c4cuda3std3__420unreachable_sentinelE,@object
	.size		_ZN34_INTERNAL_12d3318c_4_k_cu_adcd353c4cuda3std3__420unreachable_sentinelE,(_ZN34_INTERNAL_12d3318c_4_k_cu_adcd353c6thrust24THRUST_300001_SM_1000_NS6system6detail10sequential3seqE - _ZN34_INTERNAL_12d3318c_4_k_cu_adcd353c4cuda3std3__420unreachable_sentinelE)
_ZN34_INTERNAL_12d3318c_4_k_cu_adcd353c4cuda3std3__420unreachable_sentinelE:
	.zero		1
	.type		_ZN34_INTERNAL_12d3318c_4_k_cu_adcd353c6thrust24THRUST_300001_SM_1000_NS6system6detail10sequential3seqE,@object
	.size		_ZN34_INTERNAL_12d3318c_4_k_cu_adcd353c6thrust24THRUST_300001_SM_1000_NS6system6detail10sequential3seqE,(_ZN34_INTERNAL_12d3318c_4_k_cu_adcd353c4cuda3std3__45__cpo4cendE - _ZN34_INTERNAL_12d3318c_4_k_cu_adcd353c6thrust24THRUST_300001_SM_1000_NS6system6detail10sequential3seqE)
_ZN34_INTERNAL_12d3318c_4_k_cu_adcd353c6thrust24THRUST_300001_SM_1000_NS6system6detail10sequential3seqE:
	.zero		1
	.type		_ZN34_INTERNAL_12d3318c_4_k_cu_adcd353c4cuda3std3__45__cpo4cendE,@object
	.size		_ZN34_INTERNAL_12d3318c_4_k_cu_adcd353c4cuda3std3__45__cpo4cendE,(_ZN34_INTERNAL_12d3318c_4_k_cu_adcd353c4cuda3std6ranges3__45__cpo9iter_swapE - _ZN34_INTERNAL_12d3318c_4_k_cu_adcd353c4cuda3std3__45__cpo4cendE)
_ZN34_INTERNAL_12d3318c_4_k_cu_adcd353c4cuda3std3__45__cpo4cendE:
	.zero		1
	.type		_ZN34_INTERNAL_12d3318c_4_k_cu_adcd353c4cuda3std6ranges3__45__cpo9iter_swapE,@object
	.size		_ZN34_INTERNAL_12d3318c_4_k_cu_adcd353c4cuda3std6ranges3__45__cpo9iter_swapE,(_ZN34_INTERNAL_12d3318c_4_k_cu_adcd353c4cuda3std3__45__cpo5crendE - _ZN34_INTERNAL_12d3318c_4_k_cu_adcd353c4cuda3std6ranges3__45__cpo9iter_swapE)
_ZN34_INTERNAL_12d3318c_4_k_cu_adcd353c4cuda3std6ranges3__45__cpo9iter_swapE:
	.zero		1
	.type		_ZN34_INTERNAL_12d3318c_4_k_cu_adcd353c4cuda3std3__45__cpo5crendE,@object
	.size		_ZN34_INTERNAL_12d3318c_4_k_cu_adcd353c4cuda3std3__45__cpo5crendE,(_ZN34_INTERNAL_12d3318c_4_k_cu_adcd353c4cuda3std6ranges3__45__cpo5cdataE - _ZN34_INTERNAL_12d3318c_4_k_cu_adcd353c4cuda3std3__45__cpo5crendE)
_ZN34_INTERNAL_12d3318c_4_k_cu_adcd353c4cuda3std3__45__cpo5crendE:
	.zero		1
	.type		_ZN34_INTERNAL_12d3318c_4_k_cu_adcd353c4cuda3std6ranges3__45__cpo5cdataE,@object
	.size		_ZN34_INTERNAL_12d3318c_4_k_cu_adcd353c4cuda3std6ranges3__45__cpo5cdataE,(_ZN34_INTERNAL_12d3318c_4_k_cu_adcd353c4cuda3std6ranges3__45__cpo3endE - _ZN34_INTERNAL_12d3318c_4_k_cu_adcd353c4cuda3std6ranges3__45__cpo5cdataE)
_ZN34_INTERNAL_12d3318c_4_k_cu_adcd353c4cuda3std6ranges3__45__cpo5cdataE:
	.zero		1
	.type		_ZN34_INTERNAL_12d3318c_4_k_cu_adcd353c4cuda3std6ranges3__45__cpo3endE,@object
	.size		_ZN34_INTERNAL_12d3318c_4_k_cu_adcd353c4cuda3std6ranges3__45__cpo3endE,(_ZN34_INTERNAL_12d3318c_4_k_cu_adcd353c4cuda3std3__419piecewise_constructE - _ZN34_INTERNAL_12d3318c_4_k_cu_adcd353c4cuda3std6ranges3__45__cpo3endE)
_ZN34_INTERNAL_12d3318c_4_k_cu_adcd353c4cuda3std6ranges3__45__cpo3endE:
	.zero		1
	.type		_ZN34_INTERNAL_12d3318c_4_k_cu_adcd353c4cuda3std3__419piecewise_constructE,@object
	.size		_ZN34_INTERNAL_12d3318c_4_k_cu_adcd353c4cuda3std3__419piecewise_constructE,(_ZN34_INTERNAL_12d3318c_4_k_cu_adcd353c4cuda3std6ranges3__45__cpo5ssizeE - _ZN34_INTERNAL_12d3318c_4_k_cu_adcd353c4cuda3std3__419piecewise_constructE)
_ZN34_INTERNAL_12d3318c_4_k_cu_adcd353c4cuda3std3__419piecewise_constructE:
	.zero		1
	.type		_ZN34_INTERNAL_12d3318c_4_k_cu_adcd353c4cuda3std6ranges3__45__cpo5ssizeE,@object
	.size		_ZN34_INTERNAL_12d3318c_4_k_cu_adcd353c4cuda3std6ranges3__45__cpo5ssizeE,(_ZN34_INTERNAL_12d3318c_4_k_cu_adcd353c4cuda3std3__45__cpo3endE - _ZN34_INTERNAL_12d3318c_4_k_cu_adcd353c4cuda3std6ranges3__45__cpo5ssizeE)
_ZN34_INTERNAL_12d3318c_4_k_cu_adcd353c4cuda3std6ranges3__45__cpo5ssizeE:
	.zero		1
	.type		_ZN34_INTERNAL_12d3318c_4_k_cu_adcd353c4cuda3std3__45__cpo3endE,@object
	.size		_ZN34_INTERNAL_12d3318c_4_k_cu_adcd353c4cuda3std3__45__cpo3endE,(_ZN34_INTERNAL_12d3318c_4_k_cu_adcd353c4cuda3std6ranges3__45__cpo4cendE - _ZN34_INTERNAL_12d3318c_4_k_cu_adcd353c4cuda3std3__45__cpo3endE)
_ZN34_INTERNAL_12d3318c_4_k_cu_adcd353c4cuda3std3__45__cpo3endE:
	.zero		1
	.type		_ZN34_INTERNAL_12d3318c_4_k_cu_adcd353c4cuda3std6ranges3__45__cpo4cendE,@object
	.size		_ZN34_INTERNAL_12d3318c_4_k_cu_adcd353c4cuda3std6ranges3__45__cpo4cendE,(_ZN34_INTERNAL_12d3318c_4_k_cu_adcd353c4cuda3std3__45__cpo4rendE - _ZN34_INTERNAL_12d3318c_4_k_cu_adcd353c4cuda3std6ranges3__45__cpo4cendE)
_ZN34_INTERNAL_12d3318c_4_k_cu_adcd353c4cuda3std6ranges3__45__cpo4cendE:
	.zero		1
	.type		_ZN34_INTERNAL_12d3318c_4_k_cu_adcd353c4cuda3std3__45__cpo4rendE,@object
	.size		_ZN34_INTERNAL_12d3318c_4_k_cu_adcd353c4cuda3std3__45__cpo4rendE,(_ZN34_INTERNAL_12d3318c_4_k_cu_adcd353c4cuda3std6ranges3__45__cpo4prevE - _ZN34_INTERNAL_12d3318c_4_k_cu_adcd353c4cuda3std3__45__cpo4rendE)
_ZN34_INTERNAL_12d3318c_4_k_cu_adcd353c4cuda3std3__45__cpo4rendE:
	.zero		1
	.type		_ZN34_INTERNAL_12d3318c_4_k_cu_adcd353c4cuda3std6ranges3__45__cpo4prevE,@object
	.size		_ZN34_INTERNAL_12d3318c_4_k_cu_adcd353c4cuda3std6ranges3__45__cpo4prevE,(_ZN34_INTERNAL_12d3318c_4_k_cu_adcd353c4cuda3std6ranges3__45__cpo9iter_moveE - _ZN34_INTERNAL_12d3318c_4_k_cu_adcd353c4cuda3std6ranges3__45__cpo4prevE)
_ZN34_INTERNAL_12d3318c_4_k_cu_adcd353c4cuda3std6ranges3__45__cpo4prevE:
	.zero		1
	.type		_ZN34_INTERNAL_12d3318c_4_k_cu_adcd353c4cuda3std6ranges3__45__cpo9iter_moveE,@object
	.size		_ZN34_INTERNAL_12d3318c_4_k_cu_adcd353c4cuda3std6ranges3__45__cpo9iter_moveE,(.L_13 - _ZN34_INTERNAL_12d3318c_4_k_cu_adcd353c4cuda3std6ranges3__45__cpo9iter_moveE)
_ZN34_INTERNAL_12d3318c_4_k_cu_adcd353c4cuda3std6ranges3__45__cpo9iter_moveE:
	.zero		1
.L_13:


//--------------------- .nv.constant0._Z12attention_v1PKfS0_S0_iiiiPf --------------------------
	.section	.nv.constant0._Z12attention_v1PKfS0_S0_iiiiPf,"a",@progbits
	.sectionflags	@""
	.align	4
.nv.constant0._Z12attention_v1PKfS0_S0_iiiiPf:
	.zero		944


//--------------------- SYMBOLS --------------------------

	.type		.nv.reservedSmem.offset0,@object
	.size		.nv.reservedSmem.offset0,0x4
	.type		.nv.reservedSmem.cap,@object
	.size		.nv.reservedSmem.cap,0x4
